// auto-generated by cutlass_sweep.gemm — config: {"arch": "sm_90", "cluster_m": 1, "cluster_n": 1, "dtype": "tf32", "dtype_b": "tf32", "layout": "nt", "stages": 0, "tile_k": 32, "tile_m": 64, "tile_n": 128}
#include "cutlass/cutlass.h"
#include "cutlass/gemm/collective/collective_builder.hpp"
#include "cutlass/gemm/device/gemm_universal_adapter.h"
#include "cutlass/gemm/kernel/gemm_universal.hpp"
#include "cutlass/epilogue/collective/collective_builder.hpp"

using ElemA = cutlass::tfloat32_t;
using ElemB = cutlass::tfloat32_t;
using ElemCD = cutlass::tfloat32_t;
using Acc  = float;
using TileShape    = cute::Shape<cute::_64, cute::_128, cute::_32>;
using ClusterShape = cute::Shape<cute::_1, cute::_1, cute::_1>;

using CollectiveEpilogue = typename cutlass::epilogue::collective::CollectiveBuilder<
    cutlass::arch::Sm90, cutlass::arch::OpClassTensorOp,
    TileShape, ClusterShape,
    cutlass::epilogue::collective::EpilogueTileAuto,
    Acc, Acc,
    ElemCD, cutlass::layout::RowMajor, 128 / cutlass::sizeof_bits<ElemCD>::value,
    ElemCD, cutlass::layout::RowMajor, 128 / cutlass::sizeof_bits<ElemCD>::value,
    cutlass::epilogue::collective::EpilogueScheduleAuto
  >::CollectiveOp;

using CollectiveMainloop = typename cutlass::gemm::collective::CollectiveBuilder<
    cutlass::arch::Sm90, cutlass::arch::OpClassTensorOp,
    ElemA, cutlass::layout::RowMajor, 128 / cutlass::sizeof_bits<ElemA>::value,
    ElemB, cutlass::layout::ColumnMajor, 128 / cutlass::sizeof_bits<ElemB>::value,
    Acc,
    TileShape, ClusterShape,
    cutlass::gemm::collective::StageCountAutoCarveout<static_cast<int>(sizeof(typename CollectiveEpilogue::SharedStorage))>,
    cutlass::gemm::collective::KernelScheduleAuto
  >::CollectiveOp;

using GemmKernel = cutlass::gemm::kernel::GemmUniversal<
    cute::Shape<int,int,int,int>,
    CollectiveMainloop,
    CollectiveEpilogue
>;
using Gemm = cutlass::gemm::device::GemmUniversalAdapter<GemmKernel>;

// Force the device kernel symbol into the cubin without needing a host main.
auto* _anchor = &cutlass::device_kernel<GemmKernel>;


// ===== COMPILED SASS (sm_90a) =====

	.target	sm_90a

	.elftype	@"ET_EXEC"


//--------------------- .note.nv.tkinfo           --------------------------
	.section	.note.nv.tkinfo,"",@"SHT_NOTE"
	.sectionflags	@"SHF_NOTE_NV_TKINFO"
	.tkinfo
        /*0018*/ 	.word	0x00000002
        /*0030*/ 	.string	""
        /*0030*/ 	.string	"ptxas"
        /*0030*/ 	.string	"Cuda compilation tools, release 13.0, V13.0.88"
        /*0030*/ 	.string	"Build cuda_13.0.r13.0/compiler.36424714_0"
        /*0030*/ 	.string	"-arch sm_90a -m 64 "



//--------------------- .note.nv.cuinfo           --------------------------
	.section	.note.nv.cuinfo,"",@"SHT_NOTE"
	.sectionflags	@"SHF_NOTE_NV_CUINFO"
        /*0018*/ 	.short	0x0002
        /*001a*/ 	.short	0x005a
        /*001c*/ 	.short	0x0082
	.zero		2


//--------------------- .nv.info                  --------------------------
	.section	.nv.info,"",@"SHT_CUDA_INFO"
	.align	4


	//----- nvinfo : EIATTR_REGCOUNT
	.align		4
        /*0000*/ 	.byte	0x04, 0x2f
        /*0002*/ 	.short	(.L_15 - .L_14)
	.align		4
.L_14:
        /*0004*/ 	.word	index@(_ZN7cutlass13device_kernelINS_4gemm6kernel13GemmUniversalIN4cute5tupleIJiiiiEEENS1_10collective13CollectiveMmaINS1_34MainloopSm90TmaGmmaWarpSpecializedILi9ENS5_IJNS4_1CILi1EEESB_SB_EEENS1_32KernelTmaWarpSpecializedPingpongEEENS5_IJNSA_ILi64EEENSA_ILi128EEENSA_ILi32EEEEEENS_10tfloat32_tENS5_IJlSB_lEEESJ_SK_NS4_8TiledMMAINS4_8MMA_AtomIJNS4_4SM904GMMA30MMA_64x128x8_F32TF32TF32_SS_TNILNSO_7ScaleInE1ELSQ_1EEEEEENS4_6LayoutISC_NS5_IJNSA_ILi0EEESU_SU_EEEEENS5_IJNS4_10UnderscoreESX_SX_EEEEENS4_13SM90_TMA_LOADENS4_14ComposedLayoutINS4_7SwizzleILi3ELi4ELi3EEENS4_18smem_ptr_flag_bitsILi32EEENST_INS5_IJNSA_ILi8EEESH_EEENS5_IJSH_SB_EEEEEEEvNS4_8identityES10_S1A_vS1B_EENS_8epilogue10collective6detail29Sm90TmaWarpSpecializedAdapterINS1E_15DefaultEpilogueISJ_SK_SK_NS1D_6thread17LinearCombinationISJ_Li1EffLNS1I_9ScaleType4KindE0ELNS_15FloatRoundStyleE2ESJ_EENS1_15EpilogueDefaultEEEEEvvEEEEvNT_6ParamsE)
        /*0008*/ 	.word	0x000000a8


	//----- nvinfo : EIATTR_FRAME_SIZE
	.align		4
.L_15:
        /*000c*/ 	.byte	0x04, 0x11
        /*000e*/ 	.short	(.L_17 - .L_16)
	.align		4
.L_16:
        /*0010*/ 	.word	index@(_ZN7cutlass13device_kernelINS_4gemm6kernel13GemmUniversalIN4cute5tupleIJiiiiEEENS1_10collective13CollectiveMmaINS1_34MainloopSm90TmaGmmaWarpSpecializedILi9ENS5_IJNS4_1CILi1EEESB_SB_EEENS1_32KernelTmaWarpSpecializedPingpongEEENS5_IJNSA_ILi64EEENSA_ILi128EEENSA_ILi32EEEEEENS_10tfloat32_tENS5_IJlSB_lEEESJ_SK_NS4_8TiledMMAINS4_8MMA_AtomIJNS4_4SM904GMMA30MMA_64x128x8_F32TF32TF32_SS_TNILNSO_7ScaleInE1ELSQ_1EEEEEENS4_6LayoutISC_NS5_IJNSA_ILi0EEESU_SU_EEEEENS5_IJNS4_10UnderscoreESX_SX_EEEEENS4_13SM90_TMA_LOADENS4_14ComposedLayoutINS4_7SwizzleILi3ELi4ELi3EEENS4_18smem_ptr_flag_bitsILi32EEENST_INS5_IJNSA_ILi8EEESH_EEENS5_IJSH_SB_EEEEEEEvNS4_8identityES10_S1A_vS1B_EENS_8epilogue10collective6detail29Sm90TmaWarpSpecializedAdapterINS1E_15DefaultEpilogueISJ_SK_SK_NS1D_6thread17LinearCombinationISJ_Li1EffLNS1I_9ScaleType4KindE0ELNS_15FloatRoundStyleE2ESJ_EENS1_15EpilogueDefaultEEEEEvvEEEEvNT_6ParamsE)
        /*0014*/ 	.word	0x00000008


	//----- nvinfo : EIATTR_MIN_STACK_SIZE
	.align		4
.L_17:
        /*0018*/ 	.byte	0x04, 0x12
        /*001a*/ 	.short	(.L_19 - .L_18)
	.align		4
.L_18:
        /*001c*/ 	.word	index@(_ZN7cutlass13device_kernelINS_4gemm6kernel13GemmUniversalIN4cute5tupleIJiiiiEEENS1_10collective13CollectiveMmaINS1_34MainloopSm90TmaGmmaWarpSpecializedILi9ENS5_IJNS4_1CILi1EEESB_SB_EEENS1_32KernelTmaWarpSpecializedPingpongEEENS5_IJNSA_ILi64EEENSA_ILi128EEENSA_ILi32EEEEEENS_10tfloat32_tENS5_IJlSB_lEEESJ_SK_NS4_8TiledMMAINS4_8MMA_AtomIJNS4_4SM904GMMA30MMA_64x128x8_F32TF32TF32_SS_TNILNSO_7ScaleInE1ELSQ_1EEEEEENS4_6LayoutISC_NS5_IJNSA_ILi0EEESU_SU_EEEEENS5_IJNS4_10UnderscoreESX_SX_EEEEENS4_13SM90_TMA_LOADENS4_14ComposedLayoutINS4_7SwizzleILi3ELi4ELi3EEENS4_18smem_ptr_flag_bitsILi32EEENST_INS5_IJNSA_ILi8EEESH_EEENS5_IJSH_SB_EEEEEEEvNS4_8identityES10_S1A_vS1B_EENS_8epilogue10collective6detail29Sm90TmaWarpSpecializedAdapterINS1E_15DefaultEpilogueISJ_SK_SK_NS1D_6thread17LinearCombinationISJ_Li1EffLNS1I_9ScaleType4KindE0ELNS_15FloatRoundStyleE2ESJ_EENS1_15EpilogueDefaultEEEEEvvEEEEvNT_6ParamsE)
        /*0020*/ 	.word	0x00000008
.L_19:


//--------------------- .nv.compat                --------------------------
	.section	.nv.compat,"",@"SHT_CUDA_COMPAT_INFO"
	.align	4
        /*0000*/ 	.byte	0x02, 0x09, 0x01, 0x00, 0x02, 0x02, 0x04, 0x00, 0x02, 0x05, 0x05, 0x00, 0x03, 0x07, 0x01, 0x01
        /*0010*/ 	.byte	0x02, 0x03, 0x01, 0x00, 0x02, 0x06, 0x01, 0x00, 0x04, 0x0b, 0x08, 0x00, 0x00, 0x00, 0x00, 0x00
        /*0020*/ 	.byte	0x00, 0x00, 0x00, 0x00


//--------------------- .nv.info._ZN7cutlass13device_kernelINS_4gemm6kernel13GemmUniversalIN4cute5tupleIJiiiiEEENS1_10collective13CollectiveMmaINS1_34MainloopSm90TmaGmmaWarpSpecializedILi9ENS5_IJNS4_1CILi1EEESB_SB_EEENS1_32KernelTmaWarpSpecializedPingpongEEENS5_IJNSA_ILi64EEENSA_ILi128EEENSA_ILi32EEEEEENS_10tfloat32_tENS5_IJlSB_lEEESJ_SK_NS4_8TiledMMAINS4_8MMA_AtomIJNS4_4SM904GMMA30MMA_64x128x8_F32TF32TF32_SS_TNILNSO_7ScaleInE1ELSQ_1EEEEEENS4_6LayoutISC_NS5_IJNSA_ILi0EEESU_SU_EEEEENS5_IJNS4_10UnderscoreESX_SX_EEEEENS4_13SM90_TMA_LOADENS4_14ComposedLayoutINS4_7SwizzleILi3ELi4ELi3EEENS4_18smem_ptr_flag_bitsILi32EEENST_INS5_IJNSA_ILi8EEESH_EEENS5_IJSH_SB_EEEEEEEvNS4_8identityES10_S1A_vS1B_EENS_8epilogue10collective6detail29Sm90TmaWarpSpecializedAdapterINS1E_15DefaultEpilogueISJ_SK_SK_NS1D_6thread17LinearCombinationISJ_Li1EffLNS1I_9ScaleType4KindE0ELNS_15FloatRoundStyleE2ESJ_EENS1_15EpilogueDefaultEEEEEvvEEEEvNT_6ParamsE --------------------------
	.section	.nv.info._ZN7cutlass13device_kernelINS_4gemm6kernel13GemmUniversalIN4cute5tupleIJiiiiEEENS1_10collective13CollectiveMmaINS1_34MainloopSm90TmaGmmaWarpSpecializedILi9ENS5_IJNS4_1CILi1EEESB_SB_EEENS1_32KernelTmaWarpSpecializedPingpongEEENS5_IJNSA_ILi64EEENSA_ILi128EEENSA_ILi32EEEEEENS_10tfloat32_tENS5_IJlSB_lEEESJ_SK_NS4_8TiledMMAINS4_8MMA_AtomIJNS4_4SM904GMMA30MMA_64x128x8_F32TF32TF32_SS_TNILNSO_7ScaleInE1ELSQ_1EEEEEENS4_6LayoutISC_NS5_IJNSA_ILi0EEESU_SU_EEEEENS5_IJNS4_10UnderscoreESX_SX_EEEEENS4_13SM90_TMA_LOADENS4_14ComposedLayoutINS4_7SwizzleILi3ELi4ELi3EEENS4_18smem_ptr_flag_bitsILi32EEENST_INS5_IJNSA_ILi8EEESH_EEENS5_IJSH_SB_EEEEEEEvNS4_8identityES10_S1A_vS1B_EENS_8epilogue10collective6detail29Sm90TmaWarpSpecializedAdapterINS1E_15DefaultEpilogueISJ_SK_SK_NS1D_6thread17LinearCombinationISJ_Li1EffLNS1I_9ScaleType4KindE0ELNS_15FloatRoundStyleE2ESJ_EENS1_15EpilogueDefaultEEEEEvvEEEEvNT_6ParamsE,"",@"SHT_CUDA_INFO"
	.sectionflags	@""
	.align	4


	//----- nvinfo : EIATTR_CUDA_API_VERSION
	.align		4
        /*0000*/ 	.byte	0x04, 0x37
        /*0002*/ 	.short	(.L_21 - .L_20)
.L_20:
        /*0004*/ 	.word	0x00000082


	//----- nvinfo : EIATTR_KPARAM_INFO
	.align		4
.L_21:
        /*0008*/ 	.byte	0x04, 0x17
        /*000a*/ 	.short	(.L_23 - .L_22)
.L_22:
        /*000c*/ 	.word	0x00000000
        /*0010*/ 	.short	0x0000
        /*0012*/ 	.short	0x0070
        /*0014*/ 	.byte	0x00, 0xf0, 0x01, 0x10


	//----- nvinfo : EIATTR_SPARSE_MMA_MASK
	.align		4
.L_23:
        /*0018*/ 	.byte	0x03, 0x50
        /*001a*/ 	.short	0x0000


	//----- nvinfo : EIATTR_MAXREG_COUNT
	.align		4
        /*001c*/ 	.byte	0x03, 0x1b
        /*001e*/ 	.short	0x00a8


	//----- nvinfo : EIATTR_NUM_BARRIERS
	.align		4
        /*0020*/ 	.byte	0x02, 0x4c
        /*0022*/ 	.byte	0x01
	.zero		1


	//----- nvinfo : EIATTR_EXTERNS
	.align		4
        /*0024*/ 	.byte	0x04, 0x0f
        /*0026*/ 	.short	(.L_25 - .L_24)


	//   ....[0]....
	.align		4
.L_24:
        /*0028*/ 	.word	index@(__assertfail)


	//----- nvinfo : EIATTR_ANNOTATIONS
	.align		4
.L_25:
        /*002c*/ 	.byte	0x04, 0x55
        /*002e*/ 	.short	(.L_27 - .L_26)


	//   ....[0]....
.L_26:
        /*0030*/ 	.word	0x00000001
        /*0034*/ 	.byte	0xa0, 0x0b, 0x00, 0x00, 0x01, 0x00, 0x00, 0x00, 0xc0, 0x12, 0x00, 0x00, 0x01, 0x00, 0x00, 0x00
        /*0044*/ 	.byte	0x80, 0x61, 0x00, 0x00, 0x01, 0x00, 0x00, 0x00, 0x40, 0x6d, 0x00, 0x00


	//----- nvinfo : EIATTR_MERCURY_ISA_VERSION
	.align		4
.L_27:
        /*0050*/ 	.byte	0x03, 0x5f
        /*0052*/ 	.short	0x0101


	//----- nvinfo : EIATTR_INT_WARP_WIDE_INSTR_OFFSETS
	.align		4
        /*0054*/ 	.byte	0x04, 0x31
        /*0056*/ 	.short	(.L_29 - .L_28)


	//   ....[0]....
.L_28:
        /*0058*/ 	.word	0x000004c0


	//   ....[1]....
        /*005c*/ 	.word	0x000004e0


	//   ....[2]....
        /*0060*/ 	.word	0x00000560


	//   ....[3]....
        /*0064*/ 	.word	0x00000570


	//   ....[4]....
        /*0068*/ 	.word	0x00000580


	//   ....[5]....
        /*006c*/ 	.word	0x000005a0


	//   ....[6]....
        /*0070*/ 	.word	0x00000630


	//   ....[7]....
        /*0074*/ 	.word	0x00000650


	//----- nvinfo : EIATTR_COOP_GROUP_MASK_REGIDS
	.align		4
.L_29:
        /*0078*/ 	.byte	0x04, 0x29
        /*007a*/ 	.short	(.L_31 - .L_30)


	//   ....[0]....
.L_30:
        /*007c*/ 	.word	0xffffffff


	//   ....[1]....
        /*0080*/ 	.word	0xffffffff


	//   ....[2]....
        /*0084*/ 	.word	0xffffffff


	//   ....[3]....
        /*0088*/ 	.word	0xffffffff


	//   ....[4]....
        /*008c*/ 	.word	0xffffffff


	//   ....[5]....
        /*0090*/ 	.word	0xffffffff


	//----- nvinfo : EIATTR_COOP_GROUP_INSTR_OFFSETS
	.align		4
.L_31:
        /*0094*/ 	.byte	0x04, 0x28
        /*0096*/ 	.short	(.L_33 - .L_32)


	//   ....[0]....
.L_32:
        /*0098*/ 	.word	0x00000070


	//   ....[1]....
        /*009c*/ 	.word	0x00000080


	//   ....[2]....
        /*00a0*/ 	.word	0x00000140


	//   ....[3]....
        /*00a4*/ 	.word	0x000003a0


	//   ....[4]....
        /*00a8*/ 	.word	0x000003e0


	//   ....[5]....
        /*00ac*/ 	.word	0x00000420


	//----- nvinfo : EIATTR_REG_RECONFIG
	.align		4
.L_33:
        /*00b0*/ 	.byte	0x01, 0x54
	.zero		2


	//----- nvinfo : EIATTR_SYSCALL_OFFSETS
	.align		4
        /*00b4*/ 	.byte	0x04, 0x46
        /*00b6*/ 	.short	(.L_35 - .L_34)


	//   ....[0]....
.L_34:
        /*00b8*/ 	.word	0x00001740


	//----- nvinfo : EIATTR_MBARRIER_INSTR_OFFSETS
	.align		4
.L_35:
        /*00bc*/ 	.byte	0x04, 0x39
        /*00be*/ 	.short	(.L_37 - .L_36)


	//   ....[0]....
.L_36:
        /*00c0*/ 	.word	0x00000260
        /*00c4*/ 	.word	0x000000ff
        /*00c8*/ 	.word	0x00000000
        /*00cc*/ 	.short	0x0100
        /*00ce*/ 	.byte	0x08
	.zero		1


	//   ....[1]....
        /*00d0*/ 	.word	0x00000270
        /*00d4*/ 	.word	0x000000ff
        /*00d8*/ 	.word	0x00000048
        /*00dc*/ 	.short	0x0100
        /*00de*/ 	.byte	0x08
	.zero		1


	//   ....[2]....
        /*00e0*/ 	.word	0x00000280
        /*00e4*/ 	.word	0x000000ff
        /*00e8*/ 	.word	0x00000008
        /*00ec*/ 	.short	0x0100
        /*00ee*/ 	.byte	0x08
	.zero		1


	//   ....[3]....
        /*00f0*/ 	.word	0x00000290
        /*00f4*/ 	.word	0x000000ff
        /*00f8*/ 	.word	0x00000050
        /*00fc*/ 	.short	0x0100
        /*00fe*/ 	.byte	0x08
	.zero		1


	//   ....[4]....
        /*0100*/ 	.word	0x000002a0
        /*0104*/ 	.word	0x000000ff
        /*0108*/ 	.word	0x00000010
        /*010c*/ 	.short	0x0100
        /*010e*/ 	.byte	0x08
	.zero		1


	//   ....[5]....
        /*0110*/ 	.word	0x000002b0
        /*0114*/ 	.word	0x000000ff
        /*0118*/ 	.word	0x00000058
        /*011c*/ 	.short	0x0100
        /*011e*/ 	.byte	0x08
	.zero		1


	//   ....[6]....
        /*0120*/ 	.word	0x000002c0
        /*0124*/ 	.word	0x000000ff
        /*0128*/ 	.word	0x00000018
        /*012c*/ 	.short	0x0100
        /*012e*/ 	.byte	0x08
	.zero		1


	//   ....[7]....
        /*0130*/ 	.word	0x000002d0
        /*0134*/ 	.word	0x000000ff
        /*0138*/ 	.word	0x00000060
        /*013c*/ 	.short	0x0100
        /*013e*/ 	.byte	0x08
	.zero		1


	//   ....[8]....
        /*0140*/ 	.word	0x000002e0
        /*0144*/ 	.word	0x000000ff
        /*0148*/ 	.word	0x00000020
        /*014c*/ 	.short	0x0100
        /*014e*/ 	.byte	0x08
	.zero		1


	//   ....[9]....
        /*0150*/ 	.word	0x000002f0
        /*0154*/ 	.word	0x000000ff
        /*0158*/ 	.word	0x00000068
        /*015c*/ 	.short	0x0100
        /*015e*/ 	.byte	0x08
	.zero		1


	//   ....[10]....
        /*0160*/ 	.word	0x00000300
        /*0164*/ 	.word	0x000000ff
        /*0168*/ 	.word	0x00000028
        /*016c*/ 	.short	0x0100
        /*016e*/ 	.byte	0x08
	.zero		1


	//   ....[11]....
        /*0170*/ 	.word	0x00000310
        /*0174*/ 	.word	0x000000ff
        /*0178*/ 	.word	0x00000070
        /*017c*/ 	.short	0x0100
        /*017e*/ 	.byte	0x08
	.zero		1


	//   ....[12]....
        /*0180*/ 	.word	0x00000320
        /*0184*/ 	.word	0x000000ff
        /*0188*/ 	.word	0x00000030
        /*018c*/ 	.short	0x0100
        /*018e*/ 	.byte	0x08
	.zero		1


	//   ....[13]....
        /*0190*/ 	.word	0x00000330
        /*0194*/ 	.word	0x000000ff
        /*0198*/ 	.word	0x00000078
        /*019c*/ 	.short	0x0100
        /*019e*/ 	.byte	0x08
	.zero		1


	//   ....[14]....
        /*01a0*/ 	.word	0x00000340
        /*01a4*/ 	.word	0x000000ff
        /*01a8*/ 	.word	0x00000038
        /*01ac*/ 	.short	0x0100
        /*01ae*/ 	.byte	0x08
	.zero		1


	//   ....[15]....
        /*01b0*/ 	.word	0x00000350
        /*01b4*/ 	.word	0x000000ff
        /*01b8*/ 	.word	0x00000080
        /*01bc*/ 	.short	0x0100
        /*01be*/ 	.byte	0x08
	.zero		1


	//   ....[16]....
        /*01c0*/ 	.word	0x00000360
        /*01c4*/ 	.word	0x000000ff
        /*01c8*/ 	.word	0x00000040
        /*01cc*/ 	.short	0x0100
        /*01ce*/ 	.byte	0x08
	.zero		1


	//   ....[17]....
        /*01d0*/ 	.word	0x00000370
        /*01d4*/ 	.word	0x000000ff
        /*01d8*/ 	.word	0x00000088
        /*01dc*/ 	.short	0x0100
        /*01de*/ 	.byte	0x08
	.zero		1


	//   ....[18]....
        /*01e0*/ 	.word	0x00000690
        /*01e4*/ 	.word	0x000000ff
        /*01e8*/ 	.word	0x000000c0
        /*01ec*/ 	.short	0x0100
        /*01ee*/ 	.byte	0x08
	.zero		1


	//   ....[19]....
        /*01f0*/ 	.word	0x00000700
        /*01f4*/ 	.word	0x000000ff
        /*01f8*/ 	.word	0x000000c8
        /*01fc*/ 	.short	0x0100
        /*01fe*/ 	.byte	0x08
	.zero		1


	//   ....[20]....
        /*0200*/ 	.word	0x00000720
        /*0204*/ 	.word	0x000000ff
        /*0208*/ 	.word	0x000000a0
        /*020c*/ 	.short	0x0100
        /*020e*/ 	.byte	0x09
	.zero		1


	//   ....[21]....
        /*0210*/ 	.word	0x00000730
        /*0214*/ 	.word	0x000000ff
        /*0218*/ 	.word	0x000000a8
        /*021c*/ 	.short	0x0100
        /*021e*/ 	.byte	0x09
	.zero		1


	//   ....[22]....
        /*0220*/ 	.word	0x00000740
        /*0224*/ 	.word	0x000000ff
        /*0228*/ 	.word	0x000000b0
        /*022c*/ 	.short	0x0100
        /*022e*/ 	.byte	0x09
	.zero		1


	//   ....[23]....
        /*0230*/ 	.word	0x00000750
        /*0234*/ 	.word	0x000000ff
        /*0238*/ 	.word	0x000000b8
        /*023c*/ 	.short	0x0100
        /*023e*/ 	.byte	0x09
	.zero		1


	//   ....[24]....
        /*0240*/ 	.word	0x00001600
        /*0244*/ 	.word	0x000000ff
        /*0248*/ 	.word	0xfffffff8
        /*024c*/ 	.short	0x010a
        /*024e*/ 	.byte	0x2b
	.zero		1


	//   ....[25]....
        /*0250*/ 	.word	0x000017c0
        /*0254*/ 	.word	0x00000003
        /*0258*/ 	.word	0x00000000
        /*025c*/ 	.short	0x010a
        /*025e*/ 	.byte	0x3f
	.zero		1


	//   ....[26]....
        /*0260*/ 	.word	0x00001820
        /*0264*/ 	.word	0x00000003
        /*0268*/ 	.word	0x00000000
        /*026c*/ 	.short	0x010a
        /*026e*/ 	.byte	0x3f
	.zero		1


	//   ....[27]....
        /*0270*/ 	.word	0x00001b80
        /*0274*/ 	.word	0x000000ff
        /*0278*/ 	.word	0x00000000
        /*027c*/ 	.short	0x010a
        /*027e*/ 	.byte	0x04
	.zero		1


	//   ....[28]....
        /*0280*/ 	.word	0x00001bc0
        /*0284*/ 	.word	0x000000ff
        /*0288*/ 	.word	0x00000000
        /*028c*/ 	.short	0x010a
        /*028e*/ 	.byte	0x04
	.zero		1


	//   ....[29]....
        /*0290*/ 	.word	0x00001e20
        /*0294*/ 	.word	0x000000ff
        /*0298*/ 	.word	0x00000000
        /*029c*/ 	.short	0x0101
        /*029e*/ 	.byte	0x04
	.zero		1


	//   ....[30]....
        /*02a0*/ 	.word	0x00001f20
        /*02a4*/ 	.word	0x00000003
        /*02a8*/ 	.word	0x00000000
        /*02ac*/ 	.short	0x0101
        /*02ae*/ 	.byte	0x2e
	.zero		1


	//   ....[31]....
        /*02b0*/ 	.word	0x00001ff0
        /*02b4*/ 	.word	0x000000ff
        /*02b8*/ 	.word	0x00000000
        /*02bc*/ 	.short	0x0101
        /*02be*/ 	.byte	0x06
	.zero		1


	//   ....[32]....
        /*02c0*/ 	.word	0x00002060
        /*02c4*/ 	.word	0x000000ff
        /*02c8*/ 	.word	0x00000008
        /*02cc*/ 	.short	0x010a
        /*02ce*/ 	.byte	0x2b
	.zero		1


	//   ....[33]....
        /*02d0*/ 	.word	0x000061c0
        /*02d4*/ 	.word	0x00000000
        /*02d8*/ 	.word	0x00000000
        /*02dc*/ 	.short	0x0101
        /*02de*/ 	.byte	0x2e
	.zero		1


	//   ....[34]....
        /*02e0*/ 	.word	0x00006ab0
        /*02e4*/ 	.word	0x0000000b
        /*02e8*/ 	.word	0x00000048
        /*02ec*/ 	.short	0x010a
        /*02ee*/ 	.byte	0x3f
	.zero		1


	//   ....[35]....
        /*02f0*/ 	.word	0x00006e70
        /*02f4*/ 	.word	0x00000006
        /*02f8*/ 	.word	0x000000c8
        /*02fc*/ 	.short	0x0101
        /*02fe*/ 	.byte	0x3f
	.zero		1


	//   ....[36]....
        /*0300*/ 	.word	0x00007590
        /*0304*/ 	.word	0x00000007
        /*0308*/ 	.word	0x00000000
        /*030c*/ 	.short	0x010a
        /*030e*/ 	.byte	0x3f
	.zero		1


	//   ....[37]....
        /*0310*/ 	.word	0x00007610
        /*0314*/ 	.word	0x00000006
        /*0318*/ 	.word	0x00000000
        /*031c*/ 	.short	0x010a
        /*031e*/ 	.byte	0x3f
	.zero		1


	//   ....[38]....
        /*0320*/ 	.word	0x000076a0
        /*0324*/ 	.word	0x00000007
        /*0328*/ 	.word	0x00000000
        /*032c*/ 	.short	0x010a
        /*032e*/ 	.byte	0x3f
	.zero		1


	//   ....[39]....
        /*0330*/ 	.word	0x00007730
        /*0334*/ 	.word	0x00000006
        /*0338*/ 	.word	0x00000000
        /*033c*/ 	.short	0x010a
        /*033e*/ 	.byte	0x3f
	.zero		1


	//   ....[40]....
        /*0340*/ 	.word	0x000077c0
        /*0344*/ 	.word	0x00000007
        /*0348*/ 	.word	0x00000000
        /*034c*/ 	.short	0x010a
        /*034e*/ 	.byte	0x3f
	.zero		1


	//   ....[41]....
        /*0350*/ 	.word	0x00007850
        /*0354*/ 	.word	0x00000006
        /*0358*/ 	.word	0x00000000
        /*035c*/ 	.short	0x010a
        /*035e*/ 	.byte	0x3f
	.zero		1


	//   ....[42]....
        /*0360*/ 	.word	0x000078e0
        /*0364*/ 	.word	0x00000007
        /*0368*/ 	.word	0x00000000
        /*036c*/ 	.short	0x010a
        /*036e*/ 	.byte	0x3f
	.zero		1


	//   ....[43]....
        /*0370*/ 	.word	0x00007970
        /*0374*/ 	.word	0x00000006
        /*0378*/ 	.word	0x00000000
        /*037c*/ 	.short	0x010a
        /*037e*/ 	.byte	0x3f
	.zero		1


	//   ....[44]....
        /*0380*/ 	.word	0x00007a00
        /*0384*/ 	.word	0x00000005
        /*0388*/ 	.word	0x00000000
        /*038c*/ 	.short	0x010a
        /*038e*/ 	.byte	0x3f
	.zero		1


	//   ....[45]....
        /*0390*/ 	.word	0x00007a70
        /*0394*/ 	.word	0x00000003
        /*0398*/ 	.word	0xfffffff8
        /*039c*/ 	.short	0x010a
        /*039e*/ 	.byte	0x3f
	.zero		1


	//   ....[46]....
        /*03a0*/ 	.word	0x00007ac0
        /*03a4*/ 	.word	0x00000003
        /*03a8*/ 	.word	0x00000000
        /*03ac*/ 	.short	0x010a
        /*03ae*/ 	.byte	0x3f
	.zero		1


	//   ....[47]....
        /*03b0*/ 	.word	0x00007b20
        /*03b4*/ 	.word	0x00000004
        /*03b8*/ 	.word	0x00000000
        /*03bc*/ 	.short	0x010a
        /*03be*/ 	.byte	0x3f
	.zero		1


	//   ....[48]....
        /*03c0*/ 	.word	0x00007b80
        /*03c4*/ 	.word	0x00000003
        /*03c8*/ 	.word	0x00000008
        /*03cc*/ 	.short	0x010a
        /*03ce*/ 	.byte	0x3f
	.zero		1


	//   ....[49]....
        /*03d0*/ 	.word	0x00007c50
        /*03d4*/ 	.word	0x0000000b
        /*03d8*/ 	.word	0x00000048
        /*03dc*/ 	.short	0x010a
        /*03de*/ 	.byte	0x3f
	.zero		1


	//   ....[50]....
        /*03e0*/ 	.word	0x00007d20
        /*03e4*/ 	.word	0x00000007
        /*03e8*/ 	.word	0x00000000
        /*03ec*/ 	.short	0x010a
        /*03ee*/ 	.byte	0x3f
	.zero		1


	//   ....[51]....
        /*03f0*/ 	.word	0x00007d70
        /*03f4*/ 	.word	0x00000006
        /*03f8*/ 	.word	0x00000000
        /*03fc*/ 	.short	0x010a
        /*03fe*/ 	.byte	0x3f
	.zero		1


	//   ....[52]....
        /*0400*/ 	.word	0x00007dc0
        /*0404*/ 	.word	0x00000007
        /*0408*/ 	.word	0x00000000
        /*040c*/ 	.short	0x010a
        /*040e*/ 	.byte	0x3f
	.zero		1


	//   ....[53]....
        /*0410*/ 	.word	0x00007e10
        /*0414*/ 	.word	0x00000006
        /*0418*/ 	.word	0x00000000
        /*041c*/ 	.short	0x010a
        /*041e*/ 	.byte	0x3f
	.zero		1


	//   ....[54]....
        /*0420*/ 	.word	0x00007e60
        /*0424*/ 	.word	0x00000007
        /*0428*/ 	.word	0x00000000
        /*042c*/ 	.short	0x010a
        /*042e*/ 	.byte	0x3f
	.zero		1


	//   ....[55]....
        /*0430*/ 	.word	0x00007eb0
        /*0434*/ 	.word	0x00000006
        /*0438*/ 	.word	0x00000000
        /*043c*/ 	.short	0x010a
        /*043e*/ 	.byte	0x3f
	.zero		1


	//   ....[56]....
        /*0440*/ 	.word	0x00007f00
        /*0444*/ 	.word	0x00000007
        /*0448*/ 	.word	0x00000000
        /*044c*/ 	.short	0x010a
        /*044e*/ 	.byte	0x3f
	.zero		1


	//   ....[57]....
        /*0450*/ 	.word	0x00007f50
        /*0454*/ 	.word	0x00000006
        /*0458*/ 	.word	0x00000000
        /*045c*/ 	.short	0x010a
        /*045e*/ 	.byte	0x3f
	.zero		1


	//----- nvinfo : EIATTR_NUM_MBARRIERS
	.align		4
.L_37:
        /*0460*/ 	.byte	0x03, 0x38
        /*0462*/ 	.short	0x0018


	//----- nvinfo : EIATTR_EXIT_INSTR_OFFSETS
	.align		4
        /*0464*/ 	.byte	0x04, 0x1c
        /*0466*/ 	.short	(.L_39 - .L_38)


	//   ....[0]....
.L_38:
        /*0468*/ 	.word	0x00001250


	//   ....[1]....
        /*046c*/ 	.word	0x000012b0


	//   ....[2]....
        /*0470*/ 	.word	0x000067e0


	//   ....[3]....
        /*0474*/ 	.word	0x00006810


	//   ....[4]....
        /*0478*/ 	.word	0x00007a50


	//----- nvinfo : EIATTR_MAX_THREADS
	.align		4
.L_39:
        /*047c*/ 	.byte	0x04, 0x05
        /*047e*/ 	.short	(.L_41 - .L_40)
.L_40:
        /*0480*/ 	.word	0x00000180
        /*0484*/ 	.word	0x00000001
        /*0488*/ 	.word	0x00000001


	//----- nvinfo : EIATTR_CRS_STACK_SIZE
	.align		4
.L_41:
        /*048c*/ 	.byte	0x04, 0x1e
        /*048e*/ 	.short	(.L_43 - .L_42)
.L_42:
        /*0490*/ 	.word	0x00000000


	//----- nvinfo : EIATTR_CBANK_PARAM_SIZE
	.align		4
.L_43:
        /*0494*/ 	.byte	0x03, 0x19
        /*0496*/ 	.short	0x0470


	//----- nvinfo : EIATTR_PARAM_CBANK
	.align		4
        /*0498*/ 	.byte	0x04, 0x0a
        /*049a*/ 	.short	(.L_45 - .L_44)
	.align		4
.L_44:
        /*049c*/ 	.word	index@(.nv.constant0._ZN7cutlass13device_kernelINS_4gemm6kernel13GemmUniversalIN4cute5tupleIJiiiiEEENS1_10collective13CollectiveMmaINS1_34MainloopSm90TmaGmmaWarpSpecializedILi9ENS5_IJNS4_1CILi1EEESB_SB_EEENS1_32KernelTmaWarpSpecializedPingpongEEENS5_IJNSA_ILi64EEENSA_ILi128EEENSA_ILi32EEEEEENS_10tfloat32_tENS5_IJlSB_lEEESJ_SK_NS4_8TiledMMAINS4_8MMA_AtomIJNS4_4SM904GMMA30MMA_64x128x8_F32TF32TF32_SS_TNILNSO_7ScaleInE1ELSQ_1EEEEEENS4_6LayoutISC_NS5_IJNSA_ILi0EEESU_SU_EEEEENS5_IJNS4_10UnderscoreESX_SX_EEEEENS4_13SM90_TMA_LOADENS4_14ComposedLayoutINS4_7SwizzleILi3ELi4ELi3EEENS4_18smem_ptr_flag_bitsILi32EEENST_INS5_IJNSA_ILi8EEESH_EEENS5_IJSH_SB_EEEEEEEvNS4_8identityES10_S1A_vS1B_EENS_8epilogue10collective6detail29Sm90TmaWarpSpecializedAdapterINS1E_15DefaultEpilogueISJ_SK_SK_NS1D_6thread17LinearCombinationISJ_Li1EffLNS1I_9ScaleType4KindE0ELNS_15FloatRoundStyleE2ESJ_EENS1_15EpilogueDefaultEEEEEvvEEEEvNT_6ParamsE)
        /*04a0*/ 	.short	0x0210
        /*04a2*/ 	.short	0x0470


	//----- nvinfo : EIATTR_SW_WAR
	.align		4
.L_45:
        /*04a4*/ 	.byte	0x04, 0x36
        /*04a6*/ 	.short	(.L_47 - .L_46)
.L_46:
        /*04a8*/ 	.word	0x00000008
.L_47:


//--------------------- .nv.callgraph             --------------------------
	.section	.nv.callgraph,"",@"SHT_CUDA_CALLGRAPH"
	.align	4
	.sectionentsize	8
	.align		4
        /*0000*/ 	.word	0x00000000
	.align		4
        /*0004*/ 	.word	0xffffffff
	.align		4
        /*0008*/ 	.word	index@(_ZN7cutlass13device_kernelINS_4gemm6kernel13GemmUniversalIN4cute5tupleIJiiiiEEENS1_10collective13CollectiveMmaINS1_34MainloopSm90TmaGmmaWarpSpecializedILi9ENS5_IJNS4_1CILi1EEESB_SB_EEENS1_32KernelTmaWarpSpecializedPingpongEEENS5_IJNSA_ILi64EEENSA_ILi128EEENSA_ILi32EEEEEENS_10tfloat32_tENS5_IJlSB_lEEESJ_SK_NS4_8TiledMMAINS4_8MMA_AtomIJNS4_4SM904GMMA30MMA_64x128x8_F32TF32TF32_SS_TNILNSO_7ScaleInE1ELSQ_1EEEEEENS4_6LayoutISC_NS5_IJNSA_ILi0EEESU_SU_EEEEENS5_IJNS4_10UnderscoreESX_SX_EEEEENS4_13SM90_TMA_LOADENS4_14ComposedLayoutINS4_7SwizzleILi3ELi4ELi3EEENS4_18smem_ptr_flag_bitsILi32EEENST_INS5_IJNSA_ILi8EEESH_EEENS5_IJSH_SB_EEEEEEEvNS4_8identityES10_S1A_vS1B_EENS_8epilogue10collective6detail29Sm90TmaWarpSpecializedAdapterINS1E_15DefaultEpilogueISJ_SK_SK_NS1D_6thread17LinearCombinationISJ_Li1EffLNS1I_9ScaleType4KindE0ELNS_15FloatRoundStyleE2ESJ_EENS1_15EpilogueDefaultEEEEEvvEEEEvNT_6ParamsE)
	.align		4
        /*000c*/ 	.word	index@(__assertfail)
	.align		4
        /*0010*/ 	.word	0x00000000
	.align		4
        /*0014*/ 	.word	0xfffffffe
	.align		4
        /*0018*/ 	.word	0x00000000
	.align		4
        /*001c*/ 	.word	0xfffffffd
	.align		4
        /*0020*/ 	.word	0x00000000
	.align		4
        /*0024*/ 	.word	0xfffffffc


//--------------------- .nv.constant4             --------------------------
	.section	.nv.constant4,"a",@progbits
	.align	8
	.align		8
.nv.constant4:
        /*0000*/ 	.dword	__assertfail
	.align		8
        /*0008*/ 	.dword	__unnamed_1
	.align		8
        /*0010*/ 	.dword	_ZN40_INTERNAL_82ecdd07_4_k_cu_dab965ed_275804cuda3std3__45__cpo5beginE
	.align		8
        /*0018*/ 	.dword	_ZN40_INTERNAL_82ecdd07_4_k_cu_dab965ed_275804cuda3std3__45__cpo3endE
	.align		8
        /*0020*/ 	.dword	_ZN40_INTERNAL_82ecdd07_4_k_cu_dab965ed_275804cuda3std3__45__cpo6cbeginE
	.align		8
        /*0028*/ 	.dword	_ZN40_INTERNAL_82ecdd07_4_k_cu_dab965ed_275804cuda3std3__45__cpo4cendE
	.align		8
        /*0030*/ 	.dword	_ZN40_INTERNAL_82ecdd07_4_k_cu_dab965ed_275804cuda3std3__442_GLOBAL__N__82ecdd07_4_k_cu_dab965ed_275806ignoreE
	.align		8
        /*0038*/ 	.dword	_ZN40_INTERNAL_82ecdd07_4_k_cu_dab965ed_275804cuda3std3__419piecewise_constructE
	.align		8
        /*0040*/ 	.dword	_ZN40_INTERNAL_82ecdd07_4_k_cu_dab965ed_275804cuda3std3__48in_placeE
	.align		8
        /*0048*/ 	.dword	_ZN40_INTERNAL_82ecdd07_4_k_cu_dab965ed_275804cuda3std6ranges3__45__cpo4swapE
	.align		8
        /*0050*/ 	.dword	_ZN40_INTERNAL_82ecdd07_4_k_cu_dab965ed_275804cuda3std6ranges3__45__cpo9iter_moveE
	.align		8
        /*0058*/ 	.dword	_ZN40_INTERNAL_82ecdd07_4_k_cu_dab965ed_275804cute7productE
	.align		8
        /*0060*/ 	.dword	_ZN40_INTERNAL_82ecdd07_4_k_cu_dab965ed_275804cute1_E
	.align		8
        /*0068*/ 	.dword	$str$22
	.align		8
        /*0070*/ 	.dword	$str$23


//--------------------- .text._ZN7cutlass13device_kernelINS_4gemm6kernel13GemmUniversalIN4cute5tupleIJiiiiEEENS1_10collective13CollectiveMmaINS1_34MainloopSm90TmaGmmaWarpSpecializedILi9ENS5_IJNS4_1CILi1EEESB_SB_EEENS1_32KernelTmaWarpSpecializedPingpongEEENS5_IJNSA_ILi64EEENSA_ILi128EEENSA_ILi32EEEEEENS_10tfloat32_tENS5_IJlSB_lEEESJ_SK_NS4_8TiledMMAINS4_8MMA_AtomIJNS4_4SM904GMMA30MMA_64x128x8_F32TF32TF32_SS_TNILNSO_7ScaleInE1ELSQ_1EEEEEENS4_6LayoutISC_NS5_IJNSA_ILi0EEESU_SU_EEEEENS5_IJNS4_10UnderscoreESX_SX_EEEEENS4_13SM90_TMA_LOADENS4_14ComposedLayoutINS4_7SwizzleILi3ELi4ELi3EEENS4_18smem_ptr_flag_bitsILi32EEENST_INS5_IJNSA_ILi8EEESH_EEENS5_IJSH_SB_EEEEEEEvNS4_8identityES10_S1A_vS1B_EENS_8epilogue10collective6detail29Sm90TmaWarpSpecializedAdapterINS1E_15DefaultEpilogueISJ_SK_SK_NS1D_6thread17LinearCombinationISJ_Li1EffLNS1I_9ScaleType4KindE0ELNS_15FloatRoundStyleE2ESJ_EENS1_15EpilogueDefaultEEEEEvvEEEEvNT_6ParamsE --------------------------
	.section	.text._ZN7cutlass13device_kernelINS_4gemm6kernel13GemmUniversalIN4cute5tupleIJiiiiEEENS1_10collective13CollectiveMmaINS1_34MainloopSm90TmaGmmaWarpSpecializedILi9ENS5_IJNS4_1CILi1EEESB_SB_EEENS1_32KernelTmaWarpSpecializedPingpongEEENS5_IJNSA_ILi64EEENSA_ILi128EEENSA_ILi32EEEEEENS_10tfloat32_tENS5_IJlSB_lEEESJ_SK_NS4_8TiledMMAINS4_8MMA_AtomIJNS4_4SM904GMMA30MMA_64x128x8_F32TF32TF32_SS_TNILNSO_7ScaleInE1ELSQ_1EEEEEENS4_6LayoutISC_NS5_IJNSA_ILi0EEESU_SU_EEEEENS5_IJNS4_10UnderscoreESX_SX_EEEEENS4_13SM90_TMA_LOADENS4_14ComposedLayoutINS4_7SwizzleILi3ELi4ELi3EEENS4_18smem_ptr_flag_bitsILi32EEENST_INS5_IJNSA_ILi8EEESH_EEENS5_IJSH_SB_EEEEEEEvNS4_8identityES10_S1A_vS1B_EENS_8epilogue10collective6detail29Sm90TmaWarpSpecializedAdapterINS1E_15DefaultEpilogueISJ_SK_SK_NS1D_6thread17LinearCombinationISJ_Li1EffLNS1I_9ScaleType4KindE0ELNS_15FloatRoundStyleE2ESJ_EENS1_15EpilogueDefaultEEEEEvvEEEEvNT_6ParamsE,"ax",@progbits
	.align	128
.text._ZN7cutlass13device_kernelINS_4gemm6kernel13GemmUniversalIN4cute5tupleIJiiiiEEENS1_10collective13CollectiveMmaINS1_34MainloopSm90TmaGmmaWarpSpecializedILi9ENS5_IJNS4_1CILi1EEESB_SB_EEENS1_32KernelTmaWarpSpecializedPingpongEEENS5_IJNSA_ILi64EEENSA_ILi128EEENSA_ILi32EEEEEENS_10tfloat32_tENS5_IJlSB_lEEESJ_SK_NS4_8TiledMMAINS4_8MMA_AtomIJNS4_4SM904GMMA30MMA_64x128x8_F32TF32TF32_SS_TNILNSO_7ScaleInE1ELSQ_1EEEEEENS4_6LayoutISC_NS5_IJNSA_ILi0EEESU_SU_EEEEENS5_IJNS4_10UnderscoreESX_SX_EEEEENS4_13SM90_TMA_LOADENS4_14ComposedLayoutINS4_7SwizzleILi3ELi4ELi3EEENS4_18smem_ptr_flag_bitsILi32EEENST_INS5_IJNSA_ILi8EEESH_EEENS5_IJSH_SB_EEEEEEEvNS4_8identityES10_S1A_vS1B_EENS_8epilogue10collective6detail29Sm90TmaWarpSpecializedAdapterINS1E_15DefaultEpilogueISJ_SK_SK_NS1D_6thread17LinearCombinationISJ_Li1EffLNS1I_9ScaleType4KindE0ELNS_15FloatRoundStyleE2ESJ_EENS1_15EpilogueDefaultEEEEEvvEEEEvNT_6ParamsE:
        .type           _ZN7cutlass13device_kernelINS_4gemm6kernel13GemmUniversalIN4cute5tupleIJiiiiEEENS1_10collective13CollectiveMmaINS1_34MainloopSm90TmaGmmaWarpSpecializedILi9ENS5_IJNS4_1CILi1EEESB_SB_EEENS1_32KernelTmaWarpSpecializedPingpongEEENS5_IJNSA_ILi64EEENSA_ILi128EEENSA_ILi32EEEEEENS_10tfloat32_tENS5_IJlSB_lEEESJ_SK_NS4_8TiledMMAINS4_8MMA_AtomIJNS4_4SM904GMMA30MMA_64x128x8_F32TF32TF32_SS_TNILNSO_7ScaleInE1ELSQ_1EEEEEENS4_6LayoutISC_NS5_IJNSA_ILi0EEESU_SU_EEEEENS5_IJNS4_10UnderscoreESX_SX_EEEEENS4_13SM90_TMA_LOADENS4_14ComposedLayoutINS4_7SwizzleILi3ELi4ELi3EEENS4_18smem_ptr_flag_bitsILi32EEENST_INS5_IJNSA_ILi8EEESH_EEENS5_IJSH_SB_EEEEEEEvNS4_8identityES10_S1A_vS1B_EENS_8epilogue10collective6detail29Sm90TmaWarpSpecializedAdapterINS1E_15DefaultEpilogueISJ_SK_SK_NS1D_6thread17LinearCombinationISJ_Li1EffLNS1I_9ScaleType4KindE0ELNS_15FloatRoundStyleE2ESJ_EENS1_15EpilogueDefaultEEEEEvvEEEEvNT_6ParamsE,@function
        .size           _ZN7cutlass13device_kernelINS_4gemm6kernel13GemmUniversalIN4cute5tupleIJiiiiEEENS1_10collective13CollectiveMmaINS1_34MainloopSm90TmaGmmaWarpSpecializedILi9ENS5_IJNS4_1CILi1EEESB_SB_EEENS1_32KernelTmaWarpSpecializedPingpongEEENS5_IJNSA_ILi64EEENSA_ILi128EEENSA_ILi32EEEEEENS_10tfloat32_tENS5_IJlSB_lEEESJ_SK_NS4_8TiledMMAINS4_8MMA_AtomIJNS4_4SM904GMMA30MMA_64x128x8_F32TF32TF32_SS_TNILNSO_7ScaleInE1ELSQ_1EEEEEENS4_6LayoutISC_NS5_IJNSA_ILi0EEESU_SU_EEEEENS5_IJNS4_10UnderscoreESX_SX_EEEEENS4_13SM90_TMA_LOADENS4_14ComposedLayoutINS4_7SwizzleILi3ELi4ELi3EEENS4_18smem_ptr_flag_bitsILi32EEENST_INS5_IJNSA_ILi8EEESH_EEENS5_IJSH_SB_EEEEEEEvNS4_8identityES10_S1A_vS1B_EENS_8epilogue10collective6detail29Sm90TmaWarpSpecializedAdapterINS1E_15DefaultEpilogueISJ_SK_SK_NS1D_6thread17LinearCombinationISJ_Li1EffLNS1I_9ScaleType4KindE0ELNS_15FloatRoundStyleE2ESJ_EENS1_15EpilogueDefaultEEEEEvvEEEEvNT_6ParamsE,(.L_x_208 - _ZN7cutlass13device_kernelINS_4gemm6kernel13GemmUniversalIN4cute5tupleIJiiiiEEENS1_10collective13CollectiveMmaINS1_34MainloopSm90TmaGmmaWarpSpecializedILi9ENS5_IJNS4_1CILi1EEESB_SB_EEENS1_32KernelTmaWarpSpecializedPingpongEEENS5_IJNSA_ILi64EEENSA_ILi128EEENSA_ILi32EEEEEENS_10tfloat32_tENS5_IJlSB_lEEESJ_SK_NS4_8TiledMMAINS4_8MMA_AtomIJNS4_4SM904GMMA30MMA_64x128x8_F32TF32TF32_SS_TNILNSO_7ScaleInE1ELSQ_1EEEEEENS4_6LayoutISC_NS5_IJNSA_ILi0EEESU_SU_EEEEENS5_IJNS4_10UnderscoreESX_SX_EEEEENS4_13SM90_TMA_LOADENS4_14ComposedLayoutINS4_7SwizzleILi3ELi4ELi3EEENS4_18smem_ptr_flag_bitsILi32EEENST_INS5_IJNSA_ILi8EEESH_EEENS5_IJSH_SB_EEEEEEEvNS4_8identityES10_S1A_vS1B_EENS_8epilogue10collective6detail29Sm90TmaWarpSpecializedAdapterINS1E_15DefaultEpilogueISJ_SK_SK_NS1D_6thread17LinearCombinationISJ_Li1EffLNS1I_9ScaleType4KindE0ELNS_15FloatRoundStyleE2ESJ_EENS1_15EpilogueDefaultEEEEEvvEEEEvNT_6ParamsE)
        .other          _ZN7cutlass13device_kernelINS_4gemm6kernel13GemmUniversalIN4cute5tupleIJiiiiEEENS1_10collective13CollectiveMmaINS1_34MainloopSm90TmaGmmaWarpSpecializedILi9ENS5_IJNS4_1CILi1EEESB_SB_EEENS1_32KernelTmaWarpSpecializedPingpongEEENS5_IJNSA_ILi64EEENSA_ILi128EEENSA_ILi32EEEEEENS_10tfloat32_tENS5_IJlSB_lEEESJ_SK_NS4_8TiledMMAINS4_8MMA_AtomIJNS4_4SM904GMMA30MMA_64x128x8_F32TF32TF32_SS_TNILNSO_7ScaleInE1ELSQ_1EEEEEENS4_6LayoutISC_NS5_IJNSA_ILi0EEESU_SU_EEEEENS5_IJNS4_10UnderscoreESX_SX_EEEEENS4_13SM90_TMA_LOADENS4_14ComposedLayoutINS4_7SwizzleILi3ELi4ELi3EEENS4_18smem_ptr_flag_bitsILi32EEENST_INS5_IJNSA_ILi8EEESH_EEENS5_IJSH_SB_EEEEEEEvNS4_8identityES10_S1A_vS1B_EENS_8epilogue10collective6detail29Sm90TmaWarpSpecializedAdapterINS1E_15DefaultEpilogueISJ_SK_SK_NS1D_6thread17LinearCombinationISJ_Li1EffLNS1I_9ScaleType4KindE0ELNS_15FloatRoundStyleE2ESJ_EENS1_15EpilogueDefaultEEEEEvvEEEEvNT_6ParamsE,@"STO_CUDA_ENTRY STV_DEFAULT"
_ZN7cutlass13device_kernelINS_4gemm6kernel13GemmUniversalIN4cute5tupleIJiiiiEEENS1_10collective13CollectiveMmaINS1_34MainloopSm90TmaGmmaWarpSpecializedILi9ENS5_IJNS4_1CILi1EEESB_SB_EEENS1_32KernelTmaWarpSpecializedPingpongEEENS5_IJNSA_ILi64EEENSA_ILi128EEENSA_ILi32EEEEEENS_10tfloat32_tENS5_IJlSB_lEEESJ_SK_NS4_8TiledMMAINS4_8MMA_AtomIJNS4_4SM904GMMA30MMA_64x128x8_F32TF32TF32_SS_TNILNSO_7ScaleInE1ELSQ_1EEEEEENS4_6LayoutISC_NS5_IJNSA_ILi0EEESU_SU_EEEEENS5_IJNS4_10UnderscoreESX_SX_EEEEENS4_13SM90_TMA_LOADENS4_14ComposedLayoutINS4_7SwizzleILi3ELi4ELi3EEENS4_18smem_ptr_flag_bitsILi32EEENST_INS5_IJNSA_ILi8EEESH_EEENS5_IJSH_SB_EEEEEEEvNS4_8identityES10_S1A_vS1B_EENS_8epilogue10collective6detail29Sm90TmaWarpSpecializedAdapterINS1E_15DefaultEpilogueISJ_SK_SK_NS1D_6thread17LinearCombinationISJ_Li1EffLNS1I_9ScaleType4KindE0ELNS_15FloatRoundStyleE2ESJ_EENS1_15EpilogueDefaultEEEEEvvEEEEvNT_6ParamsE:
[----:B------:R-:W0:Y:S02]  /*0000*/  LDC R1, c[0x0][0x28] ;  /* 0x00000a00ff017b82 */ /* 0x000e240000000800 */
[----:B0-----:R-:W-:Y:S01]  /*0010*/  VIADD R1, R1, 0xfffffff8 ;  /* 0xfffffff801017836 */ /* 0x001fe20000000000 */
[----:B------:R-:W0:Y:S01]  /*0020*/  S2R R4, SR_TID.X ;  /* 0x0000000000047919 */ /* 0x000e220000002100 */
[----:B------:R-:W-:Y:S01]  /*0030*/  ELECT P0, URZ, PT ;  /* 0x00000000003f782f */ /* 0x000fe20003800000 */
[----:B------:R-:W-:Y:S01]  /*0040*/  BSSY B0, `(.L_x_0) ;  /* 0x000000f000007945 */ /* 0x000fe20003800000 */
[--C-:B0-----:R-:W-:Y:S02]  /*0050*/  SHF.R.U32.HI R0, RZ, 0x5, R4.reuse ;  /* 0x00000005ff007819 */ /* 0x101fe40000011604 */
[----:B------:R-:W-:-:S03]  /*0060*/  SHF.R.U32.HI R5, RZ, 0x7, R4 ;  /* 0x00000007ff057819 */ /* 0x000fc60000011604 */
[----:B------:R-:W0:Y:S04]  /*0070*/  SHFL.IDX PT, R2, R0, RZ, 0x1f ;  /* 0x00001fff00027589 */ /* 0x000e2800000e0000 */
[----:B------:R1:W2:Y:S01]  /*0080*/  SHFL.IDX PT, R7, R5, RZ, 0x1f ;  /* 0x00001fff05077589 */ /* 0x0002a200000e0000 */
[----:B0-----:R-:W-:-:S13]  /*0090*/  ISETP.NE.OR P0, PT, R2, RZ, !P0 ;  /* 0x000000ff0200720c */ /* 0x001fda0004705670 */
[----:B-12---:R-:W-:Y:S05]  /*00a0*/  @P0 BRA `(.L_x_1) ;  /* 0x0000000000200947 */ /* 0x006fea0003800000 */
[----:B------:R-:W-:Y:S02]  /*00b0*/  ULDC.64 UR4, c[0x0][0x198] ;  /* 0x0000660000047ab9 */ /* 0x000fe40000000a00 */
[----:B------:R-:W-:Y:S02]  /*00c0*/  UIADD3 UR6, UP0, UR4, 0xf0, URZ ;  /* 0x000000f004067890 */ /* 0x000fe4000ff1e03f */
[----:B------:R-:W-:Y:S02]  /*00d0*/  UIADD3 UR4, UP1, UR4, 0x1f0, URZ ;  /* 0x000001f004047890 */ /* 0x000fe4000ff3e03f */
[----:B------:R-:W-:Y:S02]  /*00e0*/  UIADD3.X UR7, URZ, UR5, URZ, UP0, !UPT ;  /* 0x000000053f077290 */ /* 0x000fe400087fe43f */
[----:B------:R-:W-:-:S07]  /*00f0*/  UIADD3.X UR5, URZ, UR5, URZ, UP1, !UPT ;  /* 0x000000053f057290 */ /* 0x000fce0008ffe43f */
[----:B------:R0:W-:Y:S02]  /*0100*/  UTMACCTL.PF [UR6] ;  /* 0x00000000060079b9 */ /* 0x0001e40008040000 */
[----:B------:R0:W-:Y:S02]  /*0110*/  UTMACCTL.PF [UR4] ;  /* 0x00000000040079b9 */ /* 0x0001e40008040000 */
[----:B0-----:R-:W-:Y:S01]  /*0120*/  NOP ;  /* 0x0000000000007918 */ /* 0x001fe20000000000 */
.L_x_1:
[----:B------:R-:W-:Y:S05]  /*0130*/  BSYNC B0 ;  /* 0x0000000000007941 */ /* 0x000fea0003800000 */
.L_x_0:
[----:B------:R-:W0:Y:S02]  /*0140*/  SHFL.IDX PT, R3, R0, RZ, 0x1f ;  /* 0x00001fff00037589 */ /* 0x000e2400000e0000 */
[----:B0-----:R-:W-:-:S13]  /*0150*/  ISETP.NE.AND P0, PT, R3, RZ, PT ;  /* 0x000000ff0300720c */ /* 0x001fda0003f05270 */
[----:B------:R-:W-:Y:S05]  /*0160*/  @P0 BRA `(.L_x_2) ;  /* 0x00000000008c0947 */ /* 0x000fea0003800000 */
[----:B------:R-:W-:Y:S01]  /*0170*/  ELECT P0, URZ, PT ;  /* 0x00000000003f782f */ /* 0x000fe20003800000 */
[----:B------:R-:W-:-:S12]  /*0180*/  BSSY B0, `(.L_x_2) ;  /* 0x0000021000007945 */ /* 0x000fd80003800000 */
[----:B------:R-:W-:Y:S05]  /*0190*/  @!P0 BRA `(.L_x_3) ;  /* 0x00000000007c8947 */ /* 0x000fea0003800000 */
[----:B------:R-:W0:Y:S01]  /*01a0*/  S2UR UR8, SR_CgaCtaId ;  /* 0x00000000000879c3 */ /* 0x000e220000008800 */
[----:B------:R-:W-:Y:S01]  /*01b0*/  UMOV UR4, 0x400 ;  /* 0x0000040000047882 */ /* 0x000fe20000000000 */
[----:B------:R-:W-:Y:S01]  /*01c0*/  UMOV UR5, 0x1 ;  /* 0x0000000100057882 */ /* 0x000fe20000000000 */
[----:B------:R-:W-:Y:S02]  /*01d0*/  UMOV UR6, 0x80 ;  /* 0x0000008000067882 */ /* 0x000fe40000000000 */
[----:B------:R-:W-:-:S04]  /*01e0*/  UIADD3 UR6, -UR6, 0x100000, URZ ;  /* 0x0010000006067890 */ /* 0x000fc8000fffe13f */
[----:B------:R-:W-:Y:S02]  /*01f0*/  USHF.L.U32 UR7, UR6, 0xb, URZ ;  /* 0x0000000b06077899 */ /* 0x000fe4000800063f */
[----:B------:R-:W-:Y:S02]  /*0200*/  USHF.L.U32 UR6, UR6, 0x1, URZ ;  /* 0x0000000106067899 */ /* 0x000fe4000800063f */
[----:B0-----:R-:W-:Y:S02]  /*0210*/  ULEA UR8, UR8, UR4, 0x18 ;  /* 0x0000000408087291 */ /* 0x001fe4000f8ec03f */
[----:B------:R-:W-:-:S04]  /*0220*/  UIADD3 UR4, -UR5, 0x100000, URZ ;  /* 0x0010000005047890 */ /* 0x000fc8000fffe13f */
[----:B------:R-:W-:Y:S02]  /*0230*/  USHF.L.U32 UR5, UR4, 0xb, URZ ;  /* 0x0000000b04057899 */ /* 0x000fe4000800063f */
[----:B------:R-:W-:Y:S01]  /*0240*/  USHF.L.U32 UR4, UR4, 0x1, URZ ;  /* 0x0000000104047899 */ /* 0x000fe2000800063f */
[----:B------:R-:W0:Y:S11]  /*0250*/  FENCE.VIEW.ASYNC.S ;  /* 0x00000000000073c6 */ /* 0x000e360000000000 */
[----:B0-----:R0:W1:Y:S01]  /*0260*/  SYNCS.EXCH.64 URZ, [UR8], UR4 ;  /* 0x00000004083f75b2 */ /* 0x0010620008000100 */
[----:B------:R0:W2:Y:S01]  /*0270*/  SYNCS.EXCH.64 URZ, [UR8+0x48], UR6 ;  /* 0x00004806083f75b2 */ /* 0x0000a20008000100 */
[----:B------:R0:W3:Y:S01]  /*0280*/  SYNCS.EXCH.64 URZ, [UR8+0x8], UR4 ;  /* 0x00000804083f75b2 */ /* 0x0000e20008000100 */
[----:B------:R0:W4:Y:S01]  /*0290*/  SYNCS.EXCH.64 URZ, [UR8+0x50], UR6 ;  /* 0x00005006083f75b2 */ /* 0x0001220008000100 */
[----:B------:R0:W0:Y:S01]  /*02a0*/  SYNCS.EXCH.64 URZ, [UR8+0x10], UR4 ;  /* 0x00001004083f75b2 */ /* 0x0000220008000100 */
        /* <DEDUP_REMOVED lines=13> */
[----:B------:R-:W-:Y:S01]  /*0380*/  NOP ;  /* 0x0000000000007918 */ /* 0x000fe20000000000 */
.L_x_3:
[----:B0-----:R-:W-:Y:S05]  /*0390*/  BSYNC B0 ;  /* 0x0000000000007941 */ /* 0x001fea0003800000 */
.L_x_2:
[----:B------:R-:W0:Y:S01]  /*03a0*/  SHFL.IDX PT, R6, R0, RZ, 0x1f ;  /* 0x00001fff00067589 */ /* 0x000e2200000e0000 */
[----:B------:R-:W-:Y:S01]  /*03b0*/  ELECT P0, URZ, PT ;  /* 0x00000000003f782f */ /* 0x000fe20003800000 */
[----:B------:R-:W-:Y:S01]  /*03c0*/  NOP ;  /* 0x0000000000007918 */ /* 0x000fe20000000000 */
[----:B------:R-:W-:Y:S01]  /*03d0*/  ELECT P1, URZ, PT ;  /* 0x00000000003f782f */ /* 0x000fe20003820000 */
[----:B------:R-:W5:Y:S01]  /*03e0*/  SHFL.IDX PT, R3, R0, RZ, 0x1f ;  /* 0x00001fff00037589 */ /* 0x000f6200000e0000 */
[----:B------:R-:W-:Y:S01]  /*03f0*/  UMOV UR4, 0x20 ;  /* 0x0000002000047882 */ /* 0x000fe20000000000 */
[----:B------:R-:W-:Y:S01]  /*0400*/  UMOV UR11, 0x80 ;  /* 0x00000080000b7882 */ /* 0x000fe20000000000 */
[----:B------:R-:W-:Y:S01]  /*0410*/  NOP ;  /* 0x0000000000007918 */ /* 0x000fe20000000000 */
[----:B------:R-:W1:Y:S01]  /*0420*/  SHFL.IDX PT, R5, R5, RZ, 0x1f ;  /* 0x00001fff05057589 */ /* 0x000e6200000e0000 */
[C---:B------:R-:W-:Y:S01]  /*0430*/  VIADD R31, R7.reuse, 0xffffffff ;  /* 0xffffffff071f7836 */ /* 0x040fe20000000000 */
[----:B------:R-:W-:Y:S01]  /*0440*/  ULDC.64 UR36, c[0x0][0x208] ;  /* 0x0000820000247ab9 */ /* 0x000fe20000000a00 */
[----:B------:R-:W-:-:S03]  /*0450*/  ISETP.NE.AND P2, PT, R7, RZ, PT ;  /* 0x000000ff0700720c */ /* 0x000fc60003f45270 */
[----:B------:R-:W-:Y:S02]  /*0460*/  ISETP.GE.U32.AND P3, PT, R31, 0x2, PT ;  /* 0x000000021f00780c */ /* 0x000fe40003f66070 */
[----:B0-----:R-:W-:Y:S02]  /*0470*/  ISETP.NE.OR P0, PT, R6, RZ, !P0 ;  /* 0x000000ff0600720c */ /* 0x001fe40004705670 */
[----:B-----5:R-:W-:Y:S02]  /*0480*/  ISETP.NE.OR P1, PT, R3, RZ, !P1 ;  /* 0x000000ff0300720c */ /* 0x020fe40004f25670 */
[----:B------:R-:W-:Y:S02]  /*0490*/  SHF.R.S32.HI R3, RZ, 0x1f, R2 ;  /* 0x0000001fff037819 */ /* 0x000fe40000011402 */
[----:B-1----:R-:W-:Y:S02]  /*04a0*/  R2UR UR43, R5 ;  /* 0x00000000052b72ca */ /* 0x002fe400000e0000 */
[----:B------:R-:W-:-:S05]  /*04b0*/  LEA.HI R3, R3, R2, RZ, 0x2 ;  /* 0x0000000203037211 */ /* 0x000fca00078f10ff */
[----:B------:R-:W-:Y:S01]  /*04c0*/  VOTEU.ALL UP0, P0 ;  /* 0x00000000003f7886 */ /* 0x000fe20000000000 */
[----:B------:R-:W-:Y:S01]  /*04d0*/  LOP3.LUT R3, R3, 0xfffffffc, RZ, 0xc0, !PT ;  /* 0xfffffffc03037812 */ /* 0x000fe200078ec0ff */
[----:B------:R-:W-:-:S03]  /*04e0*/  VOTEU.ALL UP1, P1 ;  /* 0x00000000003f7886 */ /* 0x000fc60000820000 */
[----:B------:R-:W0:Y:S01]  /*04f0*/  @!UP0 S2UR UR7, SR_CgaCtaId ;  /* 0x00000000000789c3 */ /* 0x000e220000008800 */
[----:B------:R-:W-:Y:S01]  /*0500*/  @!UP0 UMOV UR6, 0x400 ;  /* 0x0000040000068882 */ /* 0x000fe20000000000 */
[----:B------:R-:W-:-:S04]  /*0510*/  @!UP0 UIADD3 UR4, -UR4, 0x100000, URZ ;  /* 0x0010000004048890 */ /* 0x000fc8000fffe13f */
[----:B------:R-:W-:Y:S02]  /*0520*/  @!UP0 USHF.L.U32 UR5, UR4, 0xb, URZ ;  /* 0x0000000b04058899 */ /* 0x000fe4000800063f */
[----:B------:R-:W-:Y:S01]  /*0530*/  @!UP0 USHF.L.U32 UR4, UR4, 0x1, URZ ;  /* 0x0000000104048899 */ /* 0x000fe2000800063f */
[----:B------:R-:W-:Y:S01]  /*0540*/  IMAD.IADD R14, R2, 0x1, -R3 ;  /* 0x00000001020e7824 */ /* 0x000fe200078e0a03 */
[----:B------:R-:W-:Y:S01]  /*0550*/  @!UP1 UMOV UR9, 0x400 ;  /* 0x0000040000099882 */ /* 0x000fe20000000000 */
[----:B------:R-:W-:Y:S01]  /*0560*/  VOTEU.ALL UP2, P1 ;  /* 0x00000000003f7886 */ /* 0x000fe20000840000 */
[----:B------:R-:W-:Y:S01]  /*0570*/  VOTEU.ALL UP3, P1 ;  /* 0x00000000003f7886 */ /* 0x000fe20000860000 */
[----:B------:R-:W-:Y:S01]  /*0580*/  VOTEU.ALL UP4, P1 ;  /* 0x00000000003f7886 */ /* 0x000fe20000880000 */
[----:B------:R-:W1:Y:S01]  /*0590*/  @!UP1 S2UR UR10, SR_CgaCtaId ;  /* 0x00000000000a99c3 */ /* 0x000e620000008800 */
[----:B------:R-:W-:Y:S01]  /*05a0*/  VOTEU.ALL UP5, P1 ;  /* 0x00000000003f7886 */ /* 0x000fe200008a0000 */
[----:B------:R-:W-:-:S04]  /*05b0*/  SHF.R.S32.HI R3, RZ, 0x1f, R4 ;  /* 0x0000001fff037819 */ /* 0x000fc80000011404 */
[----:B------:R-:W-:-:S04]  /*05c0*/  LEA.HI R3, R3, R4, RZ, 0x7 ;  /* 0x0000000403037211 */ /* 0x000fc800078f38ff */
[----:B------:R-:W-:-:S05]  /*05d0*/  LOP3.LUT R3, R3, 0xffffff80, RZ, 0xc0, !PT ;  /* 0xffffff8003037812 */ /* 0x000fca00078ec0ff */
[----:B------:R-:W-:Y:S01]  /*05e0*/  IMAD.IADD R5, R4, 0x1, -R3 ;  /* 0x0000000104057824 */ /* 0x000fe200078e0a03 */
[----:B0-----:R-:W-:Y:S02]  /*05f0*/  @!UP0 ULEA UR8, UR7, UR6, 0x18 ;  /* 0x0000000607088291 */ /* 0x001fe4000f8ec03f */
[----:B------:R-:W-:-:S04]  /*0600*/  @!UP1 UIADD3 UR6, -UR11, 0x100000, URZ ;  /* 0x001000000b069890 */ /* 0x000fc8000fffe13f */
[----:B------:R-:W-:Y:S02]  /*0610*/  @!UP1 USHF.L.U32 UR7, UR6, 0xb, URZ ;  /* 0x0000000b06079899 */ /* 0x000fe4000800063f */
[----:B------:R-:W-:Y:S01]  /*0620*/  @!UP1 USHF.L.U32 UR6, UR6, 0x1, URZ ;  /* 0x0000000106069899 */ /* 0x000fe2000800063f */
[----:B------:R-:W-:Y:S01]  /*0630*/  VOTEU.ALL UP0, P0 ;  /* 0x00000000003f7886 */ /* 0x000fe20000000000 */
[----:B-1----:R-:W-:Y:S01]  /*0640*/  @!UP1 ULEA UR9, UR10, UR9, 0x18 ;  /* 0x000000090a099291 */ /* 0x002fe2000f8ec03f */
[----:B------:R-:W-:Y:S02]  /*0650*/  VOTEU.ALL UP1, P0 ;  /* 0x00000000003f7886 */ /* 0x000fe40000020000 */
[----:B------:R-:W-:Y:S01]  /*0660*/  ULDC.64 UR10, c[0x0][0x598] ;  /* 0x00016600000a7ab9 */ /* 0x000fe20000000a00 */
[----:B------:R-:W-:Y:S01]  /*0670*/  ISETP.NE.AND P0, PT, R14, 0x3, PT ;  /* 0x000000030e00780c */ /* 0x000fe20003f05270 */
[----:B------:R-:W0:Y:S02]  /*0680*/  FENCE.VIEW.ASYNC.S ;  /* 0x00000000000073c6 */ /* 0x000e240000000000 */
[----:B0-----:R0:W2:Y:S01]  /*0690*/  @!UP0 SYNCS.EXCH.64 URZ, [UR8+0xc0], UR4 ;  /* 0x0000c004083f85b2 */ /* 0x0010a20008000100 */
[----:B------:R-:W-:-:S02]  /*06a0*/  ISETP.NE.U32.AND P1, PT, RZ, UR10, PT ;  /* 0x0000000aff007c0c */ /* 0x000fc4000bf25070 */
[----:B------:R-:W-:Y:S02]  /*06b0*/  ISETP.EQ.OR P0, PT, R14, RZ, !P0 ;  /* 0x000000ff0e00720c */ /* 0x000fe40004702670 */
[----:B------:R-:W-:Y:S02]  /*06c0*/  ISETP.NE.AND.EX P1, PT, RZ, UR11, PT, P1 ;  /* 0x0000000bff007c0c */ /* 0x000fe4000bf25310 */
[----:B------:R-:W-:-:S04]  /*06d0*/  ISETP.EQ.AND P0, PT, R7, RZ, P0 ;  /* 0x000000ff0700720c */ /* 0x000fc80000702270 */
[----:B------:R-:W-:-:S04]  /*06e0*/  SEL R23, RZ, 0x1, !P0 ;  /* 0x00000001ff177807 */ /* 0x000fc80004000000 */
[----:B------:R-:W-:Y:S01]  /*06f0*/  SEL R23, R23, 0x2, P3 ;  /* 0x0000000217177807 */ /* 0x000fe20001800000 */
[----:B------:R0:W2:Y:S01]  /*0700*/  @!UP1 SYNCS.EXCH.64 URZ, [UR8+0xc8], UR4 ;  /* 0x0000c804083f95b2 */ /* 0x0000a20008000100 */
[----:B------:R-:W-:Y:S01]  /*0710*/  NOP ;  /* 0x0000000000007918 */ /* 0x000fe20000000000 */
[----:B------:R0:W2:Y:S01]  /*0720*/  @!UP2 SYNCS.EXCH.64 URZ, [UR9+0xa0], UR6 ;  /* 0x0000a006093fa5b2 */ /* 0x0000a20008000100 */
[----:B------:R0:W2:Y:S01]  /*0730*/  @!UP3 SYNCS.EXCH.64 URZ, [UR9+0xa8], UR6 ;  /* 0x0000a806093fb5b2 */ /* 0x0000a20008000100 */
[----:B------:R0:W2:Y:S01]  /*0740*/  @!UP4 SYNCS.EXCH.64 URZ, [UR9+0xb0], UR6 ;  /* 0x0000b006093fc5b2 */ /* 0x0000a20008000100 */
[----:B------:R0:W2:Y:S01]  /*0750*/  @!UP5 SYNCS.EXCH.64 URZ, [UR9+0xb8], UR6 ;  /* 0x0000b806093fd5b2 */ /* 0x0000a20008000100 */
[----:B------:R-:W-:Y:S01]  /*0760*/  NOP ;  /* 0x0000000000007918 */ /* 0x000fe20000000000 */
[----:B--234-:R-:W-:Y:S06]  /*0770*/  BAR.SYNC.DEFER_BLOCKING 0x0 ;  /* 0x0000000000007b1d */ /* 0x01cfec0000010000 */
[----:B0-----:R-:W-:Y:S05]  /*0780*/  @!P1 BRA `(.L_x_4) ;  /* 0x00000000001c9947 */ /* 0x001fea0003800000 */
[----:B------:R-:W0:Y:S02]  /*0790*/  LDC.64 R2, c[0x0][0x598] ;  /* 0x00016600ff027b82 */ /* 0x000e240000000a00 */
[----:B0-----:R-:W2:Y:S02]  /*07a0*/  LDG.E.64 R2, desc[UR36][R2.64] ;  /* 0x0000002402027981 */ /* 0x001ea4000c1e1b00 */
[----:B--2---:R-:W-:-:S04]  /*07b0*/  ISETP.NE.U32.AND P0, PT, R2, RZ, PT ;  /* 0x000000ff0200720c */ /* 0x004fc80003f05070 */
[----:B------:R-:W-:-:S13]  /*07c0*/  ISETP.NE.AND.EX P0, PT, R3, RZ, PT, P0 ;  /* 0x000000ff0300720c */ /* 0x000fda0003f05300 */
[----:B------:R-:W-:Y:S05]  /*07d0*/  @!P0 BRA `(.L_x_4) ;  /* 0x0000000000088947 */ /* 0x000fea0003800000 */
[----:B------:R1:W5:Y:S01]  /*07e0*/  LD.E R88, desc[UR36][R2.64] ;  /* 0x0000002402587980 */ /* 0x000362000c101900 */
[----:B------:R-:W-:Y:S05]  /*07f0*/  BRA `(.L_x_5) ;  /* 0x0000000000247947 */ /* 0x000fea0003800000 */
.L_x_4:
[----:B------:R-:W-:Y:S02]  /*0800*/  ULDC.64 UR4, c[0x0][0x588] ;  /* 0x0001620000047ab9 */ /* 0x000fe40000000a00 */
[----:B------:R-:W-:-:S04]  /*0810*/  ISETP.NE.U32.AND P0, PT, RZ, UR4, PT ;  /* 0x00000004ff007c0c */ /* 0x000fc8000bf05070 */
[----:B------:R-:W-:-:S13]  /*0820*/  ISETP.NE.AND.EX P0, PT, RZ, UR5, PT, P0 ;  /* 0x00000005ff007c0c */ /* 0x000fda000bf05300 */
[----:B------:R-:W-:Y:S05]  /*0830*/  @!P0 BRA `(.L_x_6) ;  /* 0x00000000000c8947 */ /* 0x000fea0003800000 */
[----:B------:R-:W0:Y:S02]  /*0840*/  LDC.64 R88, c[0x0][0x588] ;  /* 0x00016200ff587b82 */ /* 0x000e240000000a00 */
[----:B0-----:R0:W5:Y:S01]  /*0850*/  LDG.E R88, desc[UR36][R88.64] ;  /* 0x0000002458587981 */ /* 0x001162000c1e1900 */
[----:B------:R-:W-:Y:S05]  /*0860*/  BRA `(.L_x_5) ;  /* 0x0000000000087947 */ /* 0x000fea0003800000 */
.L_x_6:
[----:B------:R-:W-:Y:S02]  /*0870*/  ULDC UR4, c[0x0][0x580] ;  /* 0x0001600000047ab9 */ /* 0x000fe40000000800 */
[----:B------:R-:W-:-:S07]  /*0880*/  IMAD.U32 R88, RZ, RZ, UR4 ;  /* 0x00000004ff587e24 */ /* 0x000fce000f8e00ff */
.L_x_5:
[----:B------:R-:W-:Y:S02]  /*0890*/  ULDC.64 UR4, c[0x0][0x5a0] ;  /* 0x0001680000047ab9 */ /* 0x000fe40000000a00 */
[----:B------:R-:W-:-:S04]  /*08a0*/  ISETP.NE.U32.AND P0, PT, RZ, UR4, PT ;  /* 0x00000004ff007c0c */ /* 0x000fc8000bf05070 */
[----:B------:R-:W-:-:S13]  /*08b0*/  ISETP.NE.AND.EX P0, PT, RZ, UR5, PT, P0 ;  /* 0x00000005ff007c0c */ /* 0x000fda000bf05300 */
[----:B------:R-:W-:Y:S05]  /*08c0*/  @!P0 BRA `(.L_x_7) ;  /* 0x00000000001c8947 */ /* 0x000fea0003800000 */
[----:B-1----:R-:W1:Y:S02]  /*08d0*/  LDC.64 R2, c[0x0][0x5a0] ;  /* 0x00016800ff027b82 */ /* 0x002e640000000a00 */
[----:B-1----:R-:W2:Y:S02]  /*08e0*/  LDG.E.64 R2, desc[UR36][R2.64] ;  /* 0x0000002402027981 */ /* 0x002ea4000c1e1b00 */
[----:B--2---:R-:W-:-:S04]  /*08f0*/  ISETP.NE.U32.AND P0, PT, R2, RZ, PT ;  /* 0x000000ff0200720c */ /* 0x004fc80003f05070 */
[----:B------:R-:W-:-:S13]  /*0900*/  ISETP.NE.AND.EX P0, PT, R3, RZ, PT, P0 ;  /* 0x000000ff0300720c */ /* 0x000fda0003f05300 */
[----:B------:R-:W-:Y:S05]  /*0910*/  @!P0 BRA `(.L_x_7) ;  /* 0x0000000000088947 */ /* 0x000fea0003800000 */
[----:B0-----:R2:W5:Y:S01]  /*0920*/  LD.E R89, desc[UR36][R2.64] ;  /* 0x0000002402597980 */ /* 0x001562000c101900 */
[----:B------:R-:W-:Y:S05]  /*0930*/  BRA `(.L_x_8) ;  /* 0x0000000000247947 */ /* 0x000fea0003800000 */
.L_x_7:
[----:B------:R-:W-:Y:S02]  /*0940*/  ULDC.64 UR4, c[0x0][0x590] ;  /* 0x0001640000047ab9 */ /* 0x000fe40000000a00 */
[----:B------:R-:W-:-:S04]  /*0950*/  ISETP.NE.U32.AND P0, PT, RZ, UR4, PT ;  /* 0x00000004ff007c0c */ /* 0x000fc8000bf05070 */
[----:B------:R-:W-:-:S13]  /*0960*/  ISETP.NE.AND.EX P0, PT, RZ, UR5, PT, P0 ;  /* 0x00000005ff007c0c */ /* 0x000fda000bf05300 */
[----:B------:R-:W-:Y:S05]  /*0970*/  @!P0 BRA `(.L_x_9) ;  /* 0x00000000000c8947 */ /* 0x000fea0003800000 */
[----:B-1----:R-:W0:Y:S02]  /*0980*/  LDC.64 R2, c[0x0][0x590] ;  /* 0x00016400ff027b82 */ /* 0x002e240000000a00 */
[----:B0-----:R0:W5:Y:S01]  /*0990*/  LDG.E R89, desc[UR36][R2.64] ;  /* 0x0000002402597981 */ /* 0x001162000c1e1900 */
[----:B------:R-:W-:Y:S05]  /*09a0*/  BRA `(.L_x_8) ;  /* 0x0000000000087947 */ /* 0x000fea0003800000 */
.L_x_9:
[----:B------:R-:W-:Y:S02]  /*09b0*/  ULDC UR4, c[0x0][0x584] ;  /* 0x0001610000047ab9 */ /* 0x000fe40000000800 */
[----:B0-----:R-:W-:-:S07]  /*09c0*/  IMAD.U32 R89, RZ, RZ, UR4 ;  /* 0x00000004ff597e24 */ /* 0x001fce000f8e00ff */
.L_x_8:
[----:B012---:R-:W0:Y:S01]  /*09d0*/  LDC R2, c[0x0][0x65c] ;  /* 0x00019700ff027b82 */ /* 0x007e220000000800 */
[----:B------:R-:W1:Y:S01]  /*09e0*/  S2R R15, SR_CTAID.Y ;  /* 0x00000000000f7919 */ /* 0x000e620000002600 */
[----:B------:R-:W-:Y:S01]  /*09f0*/  ULDC UR6, c[0x0][0x28c] ;  /* 0x0000a30000067ab9 */ /* 0x000fe20000000800 */
[----:B------:R-:W-:Y:S01]  /*0a00*/  ISETP.NE.AND P0, PT, R7, 0x2, PT ;  /* 0x000000020700780c */ /* 0x000fe20003f05270 */
[----:B------:R-:W-:Y:S01]  /*0a10*/  UIADD3 UR6, UR6, 0x1f, URZ ;  /* 0x0000001f06067890 */ /* 0x000fe2000fffe03f */
[----:B------:R-:W2:Y:S01]  /*0a20*/  S2R R6, SR_CTAID.X ;  /* 0x0000000000067919 */ /* 0x000ea20000002500 */
[----:B------:R-:W-:Y:S01]  /*0a30*/  UMOV UR38, URZ ;  /* 0x0000003f00267c82 */ /* 0x000fe20008000000 */
[----:B------:R-:W-:Y:S01]  /*0a40*/  UMOV UR39, URZ ;  /* 0x0000003f00277c82 */ /* 0x000fe20008000000 */
[----:B------:R-:W-:Y:S01]  /*0a50*/  USHF.R.S32.HI UR7, URZ, 0x1f, UR6 ;  /* 0x0000001f3f077899 */ /* 0x000fe20008011406 */
[----:B------:R-:W-:-:S03]  /*0a60*/  ULDC.64 UR8, c[0x0][0x650] ;  /* 0x0001940000087ab9 */ /* 0x000fc60000000a00 */
[----:B------:R-:W-:-:S04]  /*0a70*/  ULEA.HI UR7, UR7, UR6, URZ, 0x5 ;  /* 0x0000000607077291 */ /* 0x000fc8000f8f283f */
[----:B------:R-:W-:Y:S01]  /*0a80*/  USHF.R.S32.HI UR40, URZ, 0x5, UR7 ;  /* 0x000000053f287899 */ /* 0x000fe20008011407 */
[----:B0-----:R-:W-:-:S13]  /*0a90*/  ISETP.NE.AND P1, PT, R2, 0x1, PT ;  /* 0x000000010200780c */ /* 0x001fda0003f25270 */
[----:B------:R-:W2:Y:S01]  /*0aa0*/  @P1 LDC R17, c[0x0][0x10] ;  /* 0x00000400ff111b82 */ /* 0x000ea20000000800 */
[----:B-1----:R-:W-:Y:S02]  /*0ab0*/  @P1 IMAD.MOV.U32 R8, RZ, RZ, R15 ;  /* 0x000000ffff081224 */ /* 0x002fe400078e000f */
[----:B------:R-:W-:Y:S02]  /*0ac0*/  @P1 IMAD.MOV.U32 R9, RZ, RZ, RZ ;  /* 0x000000ffff091224 */ /* 0x000fe400078e00ff */
[----:B------:R-:W-:-:S03]  /*0ad0*/  @P1 IMAD.MOV.U32 R7, RZ, RZ, RZ ;  /* 0x000000ffff071224 */ /* 0x000fc600078e00ff */
[----:B------:R-:W0:Y:S01]  /*0ae0*/  @!P1 LDC R3, c[0x0][0xc] ;  /* 0x00000300ff039b82 */ /* 0x000e220000000800 */
[----:B------:R-:W-:Y:S01]  /*0af0*/  ULDC UR4, c[0x0][0xc] ;  /* 0x0000030000047ab9 */ /* 0x000fe20000000800 */
[----:B------:R-:W-:Y:S02]  /*0b00*/  ULDC UR5, c[0x0][0x10] ;  /* 0x0000040000057ab9 */ /* 0x000fe40000000800 */
[----:B------:R-:W-:-:S04]  /*0b10*/  UIMAD.WIDE.U32 UR4, UR4, UR5, URZ ;  /* 0x00000005040472a5 */ /* 0x000fc8000f8e003f */
[----:B------:R-:W1:Y:S01]  /*0b20*/  LDC R0, c[0x0][0x14] ;  /* 0x00000500ff007b82 */ /* 0x000e620000000800 */
[----:B--2---:R-:W-:-:S04]  /*0b30*/  @P1 IMAD.WIDE.U32 R16, R6, R17, R8 ;  /* 0x0000001106101225 */ /* 0x004fc800078e0008 */
[----:B------:R-:W-:Y:S02]  /*0b40*/  @P1 IMAD.IADD R17, R17, 0x1, R7 ;  /* 0x0000000111111824 */ /* 0x000fe400078e0207 */
[----:B------:R-:W-:Y:S02]  /*0b50*/  IMAD.MOV.U32 R7, RZ, RZ, RZ ;  /* 0x000000ffff077224 */ /* 0x000fe400078e00ff */
[----:B0-----:R-:W-:-:S04]  /*0b60*/  @!P1 IMAD.WIDE.U32 R8, R3, R15, R6 ;  /* 0x0000000f03089225 */ /* 0x001fc800078e0006 */
[----:B------:R-:W-:Y:S02]  /*0b70*/  @!P1 IMAD.MOV.U32 R16, RZ, RZ, R8 ;  /* 0x000000ffff109224 */ /* 0x000fe400078e0008 */
[----:B-1----:R-:W-:-:S04]  /*0b80*/  IMAD.WIDE.U32 R10, R0, UR4, RZ ;  /* 0x00000004000a7c25 */ /* 0x002fc8000f8e00ff */
[----:B------:R-:W-:Y:S01]  /*0b90*/  IMAD R3, R0, UR5, RZ ;  /* 0x0000000500037c24 */ /* 0x000fe2000f8e02ff */
[----:B------:R0:W-:Y:S01]  /*0ba0*/  STL.64 [R1], R10 ;  /* 0x0000000a01007387 */ /* 0x0001e20000100a00 */
[----:B------:R-:W-:Y:S02]  /*0bb0*/  @!P1 IMAD.MOV.U32 R17, RZ, RZ, R9 ;  /* 0x000000ffff119224 */ /* 0x000fe400078e0009 */
[----:B------:R-:W-:Y:S01]  /*0bc0*/  IMAD.IADD R0, R11, 0x1, R3 ;  /* 0x000000010b007824 */ /* 0x000fe200078e0203 */
[----:B------:R-:W-:Y:S06]  /*0bd0*/  @P0 BRA `(.L_x_10) ;  /* 0x0000000000200947 */ /* 0x000fec0003800000 */
[----:B------:R-:W-:Y:S01]  /*0be0*/  UISETP.GE.U32.AND UP0, UPT, UR40, 0x9, UPT ;  /* 0x000000092800788c */ /* 0x000fe2000bf06070 */
[----:B------:R-:W-:Y:S01]  /*0bf0*/  IADD3 R16, P0, R16, R10, RZ ;  /* 0x0000000a10107210 */ /* 0x000fe20007f1e0ff */
[----:B------:R-:W-:Y:S01]  /*0c00*/  UIMAD.WIDE.U32 UR4, UR40, 0x38e38e39, URZ ;  /* 0x38e38e39280478a5 */ /* 0x000fe2000f8e003f */
[----:B------:R-:W-:-:S03]  /*0c10*/  UMOV UR39, URZ ;  /* 0x0000003f00277c82 */ /* 0x000fc60008000000 */
[----:B------:R-:W-:Y:S01]  /*0c20*/  USHF.R.U32.HI UR4, URZ, 0x1, UR5 ;  /* 0x000000013f047899 */ /* 0x000fe20008011605 */
[----:B------:R-:W-:-:S03]  /*0c30*/  IMAD.X R17, R0, 0x1, R17, P0 ;  /* 0x0000000100117824 */ /* 0x000fc600000e0611 */
[----:B------:R-:W-:Y:S02]  /*0c40*/  UIMAD UR38, UR4, -0x9, UR40 ;  /* 0xfffffff7042678a4 */ /* 0x000fe4000f8e0228 */
[----:B------:R-:W-:-:S12]  /*0c50*/  @UP0 ULOP3.LUT UR39, UR4, 0x1, URZ, 0xc0, !UPT ;  /* 0x0000000104270892 */ /* 0x000fd8000f8ec03f */
.L_x_10:
[----:B------:R-:W-:Y:S01]  /*0c60*/  ISETP.GE.U32.AND P0, PT, R16, UR8, PT ;  /* 0x0000000810007c0c */ /* 0x000fe2000bf06070 */
[----:B------:R-:W-:Y:S01]  /*0c70*/  IMAD.MOV.U32 R22, RZ, RZ, -0x1 ;  /* 0xffffffffff167424 */ /* 0x000fe200078e00ff */
[----:B------:R-:W-:Y:S01]  /*0c80*/  PRMT R3, RZ, 0x7610, R3 ;  /* 0x00007610ff037816 */ /* 0x000fe20000000003 */
[----:B------:R-:W-:Y:S01]  /*0c90*/  IMAD.MOV.U32 R18, RZ, RZ, -0x1 ;  /* 0xffffffffff127424 */ /* 0x000fe200078e00ff */
[----:B------:R-:W-:Y:S01]  /*0ca0*/  ISETP.GE.U32.AND.EX P0, PT, R17, UR9, PT, P0 ;  /* 0x0000000911007c0c */ /* 0x000fe2000bf06100 */
[----:B------:R-:W-:-:S12]  /*0cb0*/  IMAD.MOV.U32 R19, RZ, RZ, -0x1 ;  /* 0xffffffffff137424 */ /* 0x000fd800078e00ff */
[----:B------:R-:W-:Y:S05]  /*0cc0*/  @P0 BRA `(.L_x_11) ;  /* 0x0000000400580947 */ /* 0x000fea0003800000 */
[----:B------:R-:W1:Y:S01]  /*0cd0*/  LDC.64 R20, c[0x0][0x628] ;  /* 0x00018a00ff147b82 */ /* 0x000e620000000a00 */
[----:B------:R-:W-:Y:S02]  /*0ce0*/  IMAD.MOV.U32 R8, RZ, RZ, R16 ;  /* 0x000000ffff087224 */ /* 0x000fe400078e0010 */
[----:B------:R-:W-:-:S05]  /*0cf0*/  IMAD.MOV.U32 R9, RZ, RZ, R17 ;  /* 0x000000ffff097224 */ /* 0x000fca00078e0011 */
[----:B------:R-:W2:Y:S08]  /*0d00*/  LDC R18, c[0x0][0x630] ;  /* 0x00018c00ff127b82 */ /* 0x000eb00000000800 */
[----:B------:R-:W3:Y:S01]  /*0d10*/  LDC.64 R24, c[0x0][0x620] ;  /* 0x00018800ff187b82 */ /* 0x000ee20000000a00 */
[----:B-1----:R-:W-:-:S04]  /*0d20*/  ISETP.NE.U32.AND P0, PT, R20, RZ, PT ;  /* 0x000000ff1400720c */ /* 0x002fc80003f05070 */
[----:B------:R-:W-:-:S13]  /*0d30*/  ISETP.NE.AND.EX P0, PT, R21, RZ, PT, P0 ;  /* 0x000000ff1500720c */ /* 0x000fda0003f05300 */
[----:B--23--:R-:W-:Y:S05]  /*0d40*/  @!P0 BRA `(.L_x_12) ;  /* 0x0000000000288947 */ /* 0x00cfea0003800000 */
[----:B------:R-:W1:Y:S02]  /*0d50*/  LDC R3, c[0x0][0x634] ;  /* 0x00018d00ff037b82 */ /* 0x000e640000000800 */
[----:B-1----:R-:W-:-:S05]  /*0d60*/  IADD3 R3, P0, R16, R3, RZ ;  /* 0x0000000310037210 */ /* 0x002fca0007f1e0ff */
[----:B------:R-:W-:-:S04]  /*0d70*/  IMAD.X R19, RZ, RZ, R17, P0 ;  /* 0x000000ffff137224 */ /* 0x000fc800000e0611 */
[----:B------:R-:W-:-:S04]  /*0d80*/  IMAD.WIDE.U32 R8, R19, R20, RZ ;  /* 0x0000001413087225 */ /* 0x000fc800078e00ff */
[----:B0-----:R-:W-:-:S04]  /*0d90*/  IMAD.WIDE.U32 R10, P0, R3, R21, R8 ;  /* 0x00000015030a7225 */ /* 0x001fc80007800008 */
[----:B------:R-:W-:-:S04]  /*0da0*/  IMAD.WIDE.U32 R8, R3, R20, RZ ;  /* 0x0000001403087225 */ /* 0x000fc800078e00ff */
[----:B------:R-:W-:Y:S01]  /*0db0*/  IMAD.X R13, RZ, RZ, RZ, P0 ;  /* 0x000000ffff0d7224 */ /* 0x000fe200000e06ff */
[----:B------:R-:W-:Y:S01]  /*0dc0*/  IADD3 RZ, P0, R9, R10, RZ ;  /* 0x0000000a09ff7210 */ /* 0x000fe20007f1e0ff */
[----:B------:R-:W-:-:S04]  /*0dd0*/  IMAD.MOV.U32 R12, RZ, RZ, R11 ;  /* 0x000000ffff0c7224 */ /* 0x000fc800078e000b */
[----:B------:R-:W-:-:S08]  /*0de0*/  IMAD.WIDE.U32.X R8, R19, R21, R12, P0 ;  /* 0x0000001513087225 */ /* 0x000fd000000e040c */
.L_x_12:
[-CC-:B------:R-:W-:Y:S01]  /*0df0*/  SHF.R.U64 R30, R8, R18.reuse, R9.reuse ;  /* 0x00000012081e7219 */ /* 0x180fe20000001209 */
[----:B------:R-:W1:Y:S01]  /*0e00*/  LDC R12, c[0x0][0x618] ;  /* 0x00018600ff0c7b82 */ /* 0x000e620000000800 */
[----:B------:R-:W-:Y:S01]  /*0e10*/  SHF.R.U32.HI R7, RZ, R18, R9 ;  /* 0x00000012ff077219 */ /* 0x000fe20000011609 */
[----:B------:R-:W-:Y:S01]  /*0e20*/  ULDC UR4, c[0x0][0x150] ;  /* 0x0000540000047ab9 */ /* 0x000fe20000000800 */
[----:B0-----:R-:W-:Y:S02]  /*0e30*/  IADD3 R11, P0, RZ, -R30, RZ ;  /* 0x8000001eff0b7210 */ /* 0x001fe40007f1e0ff */
[----:B------:R-:W-:-:S03]  /*0e40*/  I2FP.F32.U32 R3, R6 ;  /* 0x0000000600037245 */ /* 0x000fc60000201000 */
[----:B------:R-:W0:Y:S01]  /*0e50*/  LDC.64 R26, c[0x0][0x640] ;  /* 0x00019000ff1a7b82 */ /* 0x000e220000000a00 */
[----:B------:R-:W-:Y:S02]  /*0e60*/  IMAD.X R13, RZ, RZ, ~R7, P0 ;  /* 0x000000ffff0d7224 */ /* 0x000fe400000e0e07 */
[----:B------:R-:W-:Y:S01]  /*0e70*/  FMUL R3, R3, UR4 ;  /* 0x0000000403037c20 */ /* 0x000fe20008400000 */
[----:B------:R-:W-:Y:S01]  /*0e80*/  IMAD.WIDE.U32 R8, R11, R24, R16 ;  /* 0x000000180b087225 */ /* 0x000fe200078e0010 */
[----:B------:R-:W-:-:S03]  /*0e90*/  ULDC UR4, c[0x0][0x154] ;  /* 0x0000550000047ab9 */ /* 0x000fc60000000800 */
[----:B------:R-:W-:Y:S01]  /*0ea0*/  IMAD R10, R13, R24, RZ ;  /* 0x000000180d0a7224 */ /* 0x000fe200078e02ff */
[----:B------:R-:W2:Y:S01]  /*0eb0*/  LDC R7, c[0x0][0x144] ;  /* 0x00005100ff077b82 */ /* 0x000ea20000000800 */
[----:B------:R-:W3:Y:S02]  /*0ec0*/  F2I.U32.TRUNC.NTZ R3, R3 ;  /* 0x0000000300037305 */ /* 0x000ee4000020f000 */
[----:B------:R-:W-:-:S04]  /*0ed0*/  IMAD R11, R11, R25, R10 ;  /* 0x000000190b0b7224 */ /* 0x000fc800078e020a */
[----:B------:R-:W-:Y:S01]  /*0ee0*/  IMAD.IADD R9, R9, 0x1, R11 ;  /* 0x0000000109097824 */ /* 0x000fe200078e020b */
[----:B------:R-:W4:Y:S01]  /*0ef0*/  LDC R18, c[0x0][0x608] ;  /* 0x00018200ff127b82 */ /* 0x000f220000000800 */
[----:B------:R-:W-:-:S03]  /*0f00*/  IMAD.MOV.U32 R11, RZ, RZ, -0x1 ;  /* 0xffffffffff0b7424 */ /* 0x000fc600078e00ff */
[-C--:B-1----:R-:W-:Y:S02]  /*0f10*/  SHF.R.U64 R22, R8, R12.reuse, R9 ;  /* 0x0000000c08167219 */ /* 0x082fe40000001209 */
[----:B------:R-:W-:Y:S02]  /*0f20*/  I2FP.F32.U32 R8, R15 ;  /* 0x0000000f00087245 */ /* 0x000fe40000201000 */
[----:B------:R-:W1:Y:S01]  /*0f30*/  LDC R24, c[0x0][0x658] ;  /* 0x00019600ff187b82 */ /* 0x000e620000000800 */
[----:B0-----:R-:W-:Y:S01]  /*0f40*/  ISETP.NE.U32.AND P0, PT, R26, RZ, PT ;  /* 0x000000ff1a00720c */ /* 0x001fe20003f05070 */
[----:B---3--:R-:W-:Y:S01]  /*0f50*/  IMAD.MOV R10, RZ, RZ, -R3 ;  /* 0x000000ffff0a7224 */ /* 0x008fe200078e0a03 */
[----:B------:R-:W-:Y:S01]  /*0f60*/  SHF.R.U32.HI R9, RZ, R12, R9 ;  /* 0x0000000cff097219 */ /* 0x000fe20000011609 */
[----:B------:R-:W-:Y:S01]  /*0f70*/  FMUL R8, R8, UR4 ;  /* 0x0000000408087c20 */ /* 0x000fe20008400000 */
[----:B------:R-:W-:-:S03]  /*0f80*/  ISETP.NE.AND.EX P0, PT, R27, RZ, PT, P0 ;  /* 0x000000ff1b00720c */ /* 0x000fc60003f05300 */
[----:B------:R-:W0:Y:S01]  /*0f90*/  LDC R20, c[0x0][0x148] ;  /* 0x00005200ff147b82 */ /* 0x000e220000000800 */
[----:B--2---:R-:W-:-:S07]  /*0fa0*/  IMAD R3, R7, R10, R6 ;  /* 0x0000000a07037224 */ /* 0x004fce00078e0206 */
[----:B------:R-:W2:Y:S01]  /*0fb0*/  LDC R21, c[0x0][0x600] ;  /* 0x00018000ff157b82 */ /* 0x000ea20000000800 */
[-CC-:B----4-:R-:W-:Y:S02]  /*0fc0*/  SHF.R.U64 R32, R22, R18.reuse, R9.reuse ;  /* 0x0000001216207219 */ /* 0x190fe40000001209 */
[----:B------:R-:W-:Y:S01]  /*0fd0*/  SHF.R.U32.HI R7, RZ, R18, R9 ;  /* 0x00000012ff077219 */ /* 0x000fe20000011609 */
[----:B------:R-:W-:Y:S01]  /*0fe0*/  IMAD.MOV.U32 R9, RZ, RZ, 0x1 ;  /* 0x00000001ff097424 */ /* 0x000fe200078e00ff */
[----:B------:R3:W4:Y:S03]  /*0ff0*/  F2I.U32.TRUNC.NTZ R18, R8 ;  /* 0x0000000800127305 */ /* 0x000726000020f000 */
[----:B------:R-:W0:Y:S01]  /*1000*/  LDC R25, c[0x0][0x648] ;  /* 0x00019200ff197b82 */ /* 0x000e220000000800 */
[-C--:B-1----:R-:W-:Y:S02]  /*1010*/  SHF.L.U32 R6, R11, R24.reuse, RZ ;  /* 0x000000180b067219 */ /* 0x082fe400000006ff */
[----:B------:R-:W-:-:S02]  /*1020*/  SHF.R.U64 R34, R32, R24, R7 ;  /* 0x0000001820227219 */ /* 0x000fc40000001207 */
[----:B------:R-:W-:Y:S02]  /*1030*/  LOP3.LUT R13, RZ, R6, RZ, 0x33, !PT ;  /* 0x00000006ff0d7212 */ /* 0x000fe400078e33ff */
[-C--:B------:R-:W-:Y:S01]  /*1040*/  SHF.R.U32.HI R7, RZ, R24.reuse, R7 ;  /* 0x00000018ff077219 */ /* 0x080fe20000011607 */
[----:B------:R-:W1:Y:S01]  /*1050*/  LDC R29, c[0x0][0x638] ;  /* 0x00018e00ff1d7b82 */ /* 0x000e620000000800 */
[----:B------:R-:W-:Y:S01]  /*1060*/  SHF.L.U32 R12, R9, R24, RZ ;  /* 0x00000018090c7219 */ /* 0x000fe200000006ff */
[----:B------:R-:W-:-:S06]  /*1070*/  IMAD.MOV.U32 R6, RZ, RZ, R34 ;  /* 0x000000ffff067224 */ /* 0x000fcc00078e0022 */
[----:B------:R-:W0:Y:S01]  /*1080*/  LDC R28, c[0x0][0x610] ;  /* 0x00018400ff1c7b82 */ /* 0x000e220000000800 */
[----:B---34-:R-:W-:Y:S05]  /*1090*/  @!P0 BRA `(.L_x_13) ;  /* 0x0000000000288947 */ /* 0x018fea0003800000 */
[----:B------:R-:W3:Y:S02]  /*10a0*/  LDC R11, c[0x0][0x64c] ;  /* 0x00019300ff0b7b82 */ /* 0x000ee40000000800 */
[----:B---3--:R-:W-:-:S05]  /*10b0*/  IADD3 R11, P0, R34, R11, RZ ;  /* 0x0000000b220b7210 */ /* 0x008fca0007f1e0ff */
[----:B------:R-:W-:-:S04]  /*10c0*/  IMAD.X R19, RZ, RZ, R7, P0 ;  /* 0x000000ffff137224 */ /* 0x000fc800000e0607 */
[----:B------:R-:W-:-:S04]  /*10d0*/  IMAD.WIDE.U32 R6, R19, R26, RZ ;  /* 0x0000001a13067225 */ /* 0x000fc800078e00ff */
[----:B------:R-:W-:-:S04]  /*10e0*/  IMAD.WIDE.U32 R8, P0, R11, R27, R6 ;  /* 0x0000001b0b087225 */ /* 0x000fc80007800006 */
[----:B------:R-:W-:-:S04]  /*10f0*/  IMAD.WIDE.U32 R6, R11, R26, RZ ;  /* 0x0000001a0b067225 */ /* 0x000fc800078e00ff */
[----:B------:R-:W-:Y:S01]  /*1100*/  IMAD.X R11, RZ, RZ, RZ, P0 ;  /* 0x000000ffff0b7224 */ /* 0x000fe200000e06ff */
[----:B------:R-:W-:Y:S01]  /*1110*/  IADD3 RZ, P0, R7, R8, RZ ;  /* 0x0000000807ff7210 */ /* 0x000fe20007f1e0ff */
[----:B------:R-:W-:-:S04]  /*1120*/  IMAD.MOV.U32 R10, RZ, RZ, R9 ;  /* 0x000000ffff0a7224 */ /* 0x000fc800078e0009 */
[----:B------:R-:W-:-:S08]  /*1130*/  IMAD.WIDE.U32.X R6, R19, R27, R10, P0 ;  /* 0x0000001b13067225 */ /* 0x000fd000000e040a */
.L_x_13:
[----:B0-----:R-:W-:Y:S01]  /*1140*/  SHF.R.U64 R6, R6, R25, R7 ;  /* 0x0000001906067219 */ /* 0x001fe20000001207 */
[----:B--2---:R-:W-:Y:S01]  /*1150*/  VIADD R7, R21, 0xffffffff ;  /* 0xffffffff15077836 */ /* 0x004fe20000000000 */
[----:B------:R-:W-:Y:S01]  /*1160*/  LOP3.LUT R13, R32, R13, RZ, 0xc0, !PT ;  /* 0x0000000d200d7212 */ /* 0x000fe200078ec0ff */
[----:B------:R-:W-:Y:S02]  /*1170*/  IMAD.MOV R18, RZ, RZ, -R18 ;  /* 0x000000ffff127224 */ /* 0x000fe400078e0a12 */
[----:B------:R-:W-:Y:S01]  /*1180*/  IMAD.MOV R8, RZ, RZ, -R6 ;  /* 0x000000ffff087224 */ /* 0x000fe200078e0a06 */
[----:B------:R-:W-:Y:S01]  /*1190*/  LOP3.LUT R7, R22, R7, RZ, 0xc0, !PT ;  /* 0x0000000716077212 */ /* 0x000fe200078ec0ff */
[----:B------:R-:W-:Y:S02]  /*11a0*/  IMAD R12, R12, R6, R13 ;  /* 0x000000060c0c7224 */ /* 0x000fe400078e020d */
[----:B------:R-:W-:Y:S02]  /*11b0*/  @P1 IMAD R3, R20, R18, R15 ;  /* 0x0000001214031224 */ /* 0x000fe400078e020f */
[----:B-1----:R-:W-:-:S02]  /*11c0*/  IMAD R6, R8, R29, R34 ;  /* 0x0000001d08067224 */ /* 0x002fc400078e0222 */
[----:B------:R-:W-:Y:S02]  /*11d0*/  IMAD R22, R12, R28, R3 ;  /* 0x0000001c0c167224 */ /* 0x000fe400078e0203 */
[----:B------:R-:W-:Y:S02]  /*11e0*/  IMAD R7, R6, R21, R7 ;  /* 0x0000001506077224 */ /* 0x000fe400078e0207 */
[----:B------:R-:W-:Y:S02]  /*11f0*/  IMAD.MOV.U32 R3, RZ, RZ, 0x1 ;  /* 0x00000001ff037424 */ /* 0x000fe400078e00ff */
[----:B------:R-:W-:Y:S01]  /*1200*/  IMAD.MOV.U32 R19, RZ, RZ, R30 ;  /* 0x000000ffff137224 */ /* 0x000fe200078e001e */
[----:B------:R-:W-:Y:S02]  /*1210*/  SEL R18, R7, R22, !P1 ;  /* 0x0000001607127207 */ /* 0x000fe40004800000 */
[----:B------:R-:W-:-:S07]  /*1220*/  SEL R22, R22, R7, !P1 ;  /* 0x0000000716167207 */ /* 0x000fce0004800000 */
.L_x_11:
[----:B------:R-:W-:Y:S05]  /*1230*/  @!P2 BRA `(.L_x_14) ;  /* 0x00000054006ca947 */ /* 0x000fea0003800000 */
[----:B------:R-:W-:-:S13]  /*1240*/  ISETP.GT.U32.AND P0, PT, R31, 0x1, PT ;  /* 0x000000011f00780c */ /* 0x000fda0003f04070 */
[----:B------:R-:W-:Y:S05]  /*1250*/  @P0 EXIT ;  /* 0x000000000000094d */ /* 0x000fea0003800000 */
.L_x_15:
[----:B------:R-:W-:-:S08]  /*1260*/  NOP ;  /* 0x0000000000007918 */ /* 0x000fd00000000000 */
[----:B------:R-:W1:Y:S02]  /*1270*/  USETMAXREG.TRY_ALLOC.CTAPOOL UP0, 0xe8 ;  /* 0x000000e8000079c8 */ /* 0x000e640008000600 */
[----:B-1----:R-:W-:-:S13]  /*1280*/  PLOP3.LUT P0, PT, PT, PT, UP0, 0x80, 0x0 ;  /* 0x000000000000781c */ /* 0x002fda0003f0f008 */
[----:B------:R-:W-:Y:S05]  /*1290*/  @!P0 BRA `(.L_x_15) ;  /* 0xfffffffc00f08947 */ /* 0x000fea000383ffff */
[----:B------:R-:W-:-:S13]  /*12a0*/  LOP3.LUT P0, RZ, R3, 0xff, RZ, 0xc0, !PT ;  /* 0x000000ff03ff7812 */ /* 0x000fda000780c0ff */
[----:B------:R-:W-:Y:S05]  /*12b0*/  @!P0 EXIT ;  /* 0x000000000000894d */ /* 0x000fea0003800000 */
[----:B------:R-:W2:Y:S01]  /*12c0*/  LDL.64 R8, [R1] ;  /* 0x0000000001087983 */ /* 0x000ea20000100a00 */
[----:B------:R-:W-:Y:S01]  /*12d0*/  SHF.R.S32.HI R4, RZ, 0x1f, R5 ;  /* 0x0000001fff047819 */ /* 0x000fe20000011405 */
[----:B------:R-:W1:Y:S01]  /*12e0*/  S2UR UR4, SR_CgaCtaId ;  /* 0x00000000000479c3 */ /* 0x000e620000008800 */
[----:B------:R-:W-:Y:S01]  /*12f0*/  UISETP.LT.AND UP0, UPT, UR40, 0x1, UPT ;  /* 0x000000012800788c */ /* 0x000fe2000bf01270 */
[----:B------:R-:W-:Y:S01]  /*1300*/  LOP3.LUT R102, R23, 0x1, RZ, 0xfc, !PT ;  /* 0x0000000117667812 */ /* 0x000fe200078efcff */
[----:B------:R-:W-:Y:S01]  /*1310*/  UIADD3 UR5, UR43, -0x1, URZ ;  /* 0xffffffff2b057890 */ /* 0x000fe2000fffe03f */
[CC--:B------:R-:W-:Y:S01]  /*1320*/  LEA.HI R3, R4.reuse, R5.reuse, RZ, 0x2 ;  /* 0x0000000504037211 */ /* 0x0c0fe200078f10ff */
[----:B------:R-:W-:Y:S01]  /*1330*/  USEL UR42, UR40, 0x1, UP0 ;  /* 0x00000001282a7887 */ /* 0x000fe20008000000 */
[----:B------:R-:W-:Y:S01]  /*1340*/  LEA.HI R4, R4, R5, RZ, 0x5 ;  /* 0x0000000504047211 */ /* 0x000fe200078f28ff */
[----:B------:R-:W-:Y:S01]  /*1350*/  UMOV UR41, 0x400 ;  /* 0x0000040000297882 */ /* 0x000fe20000000000 */
[--C-:B------:R-:W-:Y:S01]  /*1360*/  SHF.R.S32.HI R90, RZ, 0x2, R3.reuse ;  /* 0x00000002ff5a7819 */ /* 0x100fe20000011403 */
[----:B------:R-:W3:Y:S01]  /*1370*/  LDC R96, c[0x0][0x658] ;  /* 0x00019600ff607b82 */ /* 0x000ee20000000800 */
[----:B------:R-:W-:Y:S01]  /*1380*/  SHF.R.S32.HI R7, RZ, 0x1f, R3 ;  /* 0x0000001fff077819 */ /* 0x000fe20000011403 */
[----:B------:R-:W-:Y:S01]  /*1390*/  UISETP.NE.AND UP0, UPT, UR5, URZ, UPT ;  /* 0x0000003f0500728c */ /* 0x000fe2000bf05270 */
[----:B------:R-:W-:Y:S01]  /*13a0*/  LOP3.LUT R6, R3, 0xfffffffc, RZ, 0xc0, !PT ;  /* 0xfffffffc03067812 */ /* 0x000fe200078ec0ff */
[----:B------:R-:W-:Y:S01]  /*13b0*/  ULDC UR6, c[0x0][0x284] ;  /* 0x0000a10000067ab9 */ /* 0x000fe20000000800 */
[----:B------:R-:W-:Y:S01]  /*13c0*/  LEA.HI R7, R7, R90, RZ, 0x3 ;  /* 0x0000005a07077211 */ /* 0x000fe200078f18ff */
[----:B------:R-:W-:Y:S01]  /*13d0*/  USHF.L.U32 UR45, UR40, 0x1, URZ ;  /* 0x00000001282d7899 */ /* 0x000fe2000800063f */
[----:B------:R-:W-:Y:S01]  /*13e0*/  SHF.R.S32.HI R3, RZ, 0x5, R4 ;  /* 0x00000005ff037819 */ /* 0x000fe20000011404 */
[----:B------:R-:W4:Y:S01]  /*13f0*/  LDC.64 R94, c[0x0][0x5c8] ;  /* 0x00017200ff5e7b82 */ /* 0x000f220000000a00 */
[----:B------:R-:W-:Y:S01]  /*1400*/  LOP3.LUT R7, R7, 0xfffffff8, RZ, 0xc0, !PT ;  /* 0xfffffff807077812 */ /* 0x000fe200078ec0ff */
[----:B------:R-:W-:Y:S01]  /*1410*/  IMAD.IADD R6, R5, 0x1, -R6 ;  /* 0x0000000105067824 */ /* 0x000fe200078e0a06 */
[----:B------:R-:W-:Y:S01]  /*1420*/  UIADD3 UR42, -UR42, UR40, URZ ;  /* 0x000000282a2a7290 */ /* 0x000fe2000fffe13f */
[----:B------:R-:W-:-:S02]  /*1430*/  IMAD.MOV.U32 R5, RZ, RZ, 0x1 ;  /* 0x00000001ff057424 */ /* 0x000fc400078e00ff */
[----:B------:R-:W-:Y:S01]  /*1440*/  IMAD.IADD R90, R90, 0x1, -R7 ;  /* 0x000000015a5a7824 */ /* 0x000fe200078e0a07 */
[----:B-1----:R-:W-:Y:S01]  /*1450*/  ULEA UR41, UR4, UR41, 0x18 ;  /* 0x0000002904297291 */ /* 0x002fe2000f8ec03f */
[----:B------:R-:W1:Y:S01]  /*1460*/  LDC R97, c[0x0][0x288] ;  /* 0x0000a200ff617b82 */ /* 0x000e620000000800 */
[----:B------:R-:W-:Y:S01]  /*1470*/  USHF.L.U32 UR4, UR5, 0x3, URZ ;  /* 0x0000000305047899 */ /* 0x000fe2000800063f */
[--C-:B------:R-:W-:Y:S01]  /*1480*/  IMAD R101, R3, -0x10, -R90.reuse ;  /* 0xfffffff003657824 */ /* 0x100fe200078e0a5a */
[--C-:B------:R-:W-:Y:S01]  /*1490*/  SHF.R.S32.HI R91, RZ, 0x1f, R90.reuse ;  /* 0x0000001fff5b7819 */ /* 0x100fe2000001145a */
[----:B------:R-:W-:Y:S01]  /*14a0*/  USEL UR5, URZ, 0x1, UP0 ;  /* 0x000000013f057887 */ /* 0x000fe20008000000 */
[----:B------:R-:W-:Y:S01]  /*14b0*/  IMAD.SHL.U32 R92, R6, 0x2, RZ ;  /* 0x00000002065c7824 */ /* 0x000fe200078e00ff */
[----:B------:R-:W-:Y:S01]  /*14c0*/  UIADD3 UR46, UR41, 0xa0, URZ ;  /* 0x000000a0292e7890 */ /* 0x000fe2000fffe03f */
[----:B------:R-:W-:Y:S01]  /*14d0*/  VIADD R101, R101, UR6 ;  /* 0x0000000665657c36 */ /* 0x000fe20008000000 */
[----:B------:R-:W0:Y:S01]  /*14e0*/  LDC R99, c[0x0][0x600] ;  /* 0x00018000ff637b82 */ /* 0x000e220000000800 */
[----:B------:R-:W-:Y:S01]  /*14f0*/  IMAD.WIDE R90, R3, 0x10, R90 ;  /* 0x00000010035a7825 */ /* 0x000fe200078e025a */
[----:B------:R-:W-:Y:S01]  /*1500*/  ULOP3.LUT UR4, UR4, 0x8, URZ, 0xc0, !UPT ;  /* 0x0000000804047892 */ /* 0x000fe2000f8ec03f */
[----:B------:R-:W-:Y:S01]  /*1510*/  SHF.R.S32.HI R93, RZ, 0x1f, R92 ;  /* 0x0000001fff5d7819 */ /* 0x000fe2000001145c */
[----:B------:R-:W-:Y:S01]  /*1520*/  ULEA UR43, UR43, UR46, 0x3 ;  /* 0x0000002e2b2b7291 */ /* 0x000fe2000f8e183f */
[----:B------:R-:W-:Y:S01]  /*1530*/  IMAD.MOV.U32 R3, RZ, RZ, -0x1 ;  /* 0xffffffffff037424 */ /* 0x000fe200078e00ff */
[----:B------:R-:W-:Y:S01]  /*1540*/  ULOP3.LUT UR47, UR4, 0x8, URZ, 0x3c, !UPT ;  /* 0x00000008042f7892 */ /* 0x000fe2000f8e3c3f */
[----:B------:R-:W-:Y:S01]  /*1550*/  IMAD.U32 R103, RZ, RZ, UR5 ;  /* 0x00000005ff677e24 */ /* 0x000fe2000f8e00ff */
[C---:B----4-:R-:W-:Y:S01]  /*1560*/  SHF.L.U64.HI R95, R94.reuse, 0x3, R95 ;  /* 0x000000035e5f7819 */ /* 0x050fe2000001025f */
[----:B------:R-:W-:Y:S01]  /*1570*/  IMAD.SHL.U32 R94, R94, 0x8, RZ ;  /* 0x000000085e5e7824 */ /* 0x000fe200078e00ff */
[-C--:B---3--:R-:W-:Y:S01]  /*1580*/  SHF.L.U32 R3, R3, R96.reuse, RZ ;  /* 0x0000006003037219 */ /* 0x088fe200000006ff */
[----:B------:R-:W-:Y:S01]  /*1590*/  ULOP3.LUT UR44, UR4, 0x18, URZ, 0x3c, !UPT ;  /* 0x00000018042c7892 */ /* 0x000fe2000f8e3c3f */
[----:B------:R-:W-:-:S02]  /*15a0*/  SHF.L.U32 R96, R5, R96, RZ ;  /* 0x0000006005607219 */ /* 0x000fc400000006ff */
[----:B------:R-:W-:Y:S01]  /*15b0*/  LOP3.LUT R100, RZ, R3, RZ, 0x33, !PT ;  /* 0x00000003ff647212 */ /* 0x000fe200078e33ff */
[----:B-1----:R-:W-:Y:S02]  /*15c0*/  IMAD R97, R6, -0x2, R97 ;  /* 0xfffffffe06617824 */ /* 0x002fe400078e0261 */
[----:B0-----:R-:W-:Y:S01]  /*15d0*/  VIADD R99, R99, 0xffffffff ;  /* 0xffffffff63637836 */ /* 0x001fe20000000000 */
[----:B--2---:R-:W-:-:S07]  /*15e0*/  SHF.L.U64.HI R98, R8, 0x1, R0 ;  /* 0x0000000108627819 */ /* 0x004fce0000010200 */
.L_x_163:
[----:B------:R-:W-:-:S04]  /*15f0*/  SHF.L.U32 R0, R103, 0x1f, RZ ;  /* 0x0000001f67007819 */ /* 0x000fc800000006ff */
[----:B------:R-:W0:Y:S02]  /*1600*/  SYNCS.PHASECHK.TRANS64.TRYWAIT P0, [UR43+-0x8], R0 ;  /* 0xfffff800ff0075a7 */ /* 0x000e24000800016b */
[----:B01-34-:R-:W-:Y:S05]  /*1610*/  @!P0 BRA `(.L_x_16) ;  /* 0x0000006400108947 */ /* 0x01bfea0003800000 */
.L_x_190:
[----:B------:R-:W-:Y:S02]  /*1620*/  ULDC UR4, c[0x0][0x28c] ;  /* 0x0000a30000047ab9 */ /* 0x000fe40000000800 */
[----:B------:R-:W-:-:S13]  /*1630*/  ISETP.LT.AND P0, PT, RZ, UR4, PT ;  /* 0x00000004ff007c0c */ /* 0x000fda000bf01270 */
[----:B------:R-:W-:Y:S05]  /*1640*/  @P0 BRA `(.L_x_17) ;  /* 0x0000000000400947 */ /* 0x000fea0003800000 */
[----:B0-----:R-:W-:Y:S01]  /*1650*/  MOV R0, 0x0 ;  /* 0x0000000000007802 */ /* 0x001fe20000000f00 */
[----:B------:R-:W-:Y:S01]  /*1660*/  ULDC.64 UR4, c[0x4][0x68] ;  /* 0x01001a0000047ab9 */ /* 0x000fe20000000a00 */
[----:B------:R-:W-:Y:S01]  /*1670*/  ULDC.64 UR6, c[0x4][0x8] ;  /* 0x0100020000067ab9 */ /* 0x000fe20000000a00 */
[----:B------:R-:W-:Y:S01]  /*1680*/  IMAD.U32 R4, RZ, RZ, UR4 ;  /* 0x00000004ff047e24 */ /* 0x000fe2000f8e00ff */
[----:B------:R0:W1:Y:S01]  /*1690*/  LDC.64 R14, c[0x4][R0] ;  /* 0x01000000000e7b82 */ /* 0x0000620000000a00 */
[----:B------:R-:W-:Y:S01]  /*16a0*/  IMAD.U32 R5, RZ, RZ, UR5 ;  /* 0x00000005ff057e24 */ /* 0x000fe2000f8e00ff */
[----:B------:R-:W-:Y:S01]  /*16b0*/  ULDC.64 UR4, c[0x4][0x70] ;  /* 0x01001c0000047ab9 */ /* 0x000fe20000000a00 */
[----:B------:R-:W-:Y:S02]  /*16c0*/  IMAD.U32 R10, RZ, RZ, UR6 ;  /* 0x00000006ff0a7e24 */ /* 0x000fe4000f8e00ff */
[----:B------:R-:W-:Y:S02]  /*16d0*/  IMAD.U32 R6, RZ, RZ, UR4 ;  /* 0x00000004ff067e24 */ /* 0x000fe4000f8e00ff */
[----:B------:R-:W-:-:S02]  /*16e0*/  IMAD.U32 R7, RZ, RZ, UR5 ;  /* 0x00000005ff077e24 */ /* 0x000fc4000f8e00ff */
[----:B------:R-:W-:Y:S02]  /*16f0*/  IMAD.U32 R11, RZ, RZ, UR7 ;  /* 0x00000007ff0b7e24 */ /* 0x000fe4000f8e00ff */
[----:B------:R-:W-:Y:S02]  /*1700*/  IMAD.MOV.U32 R8, RZ, RZ, 0x1e1 ;  /* 0x000001e1ff087424 */ /* 0x000fe400078e00ff */
[----:B------:R-:W-:Y:S02]  /*1710*/  IMAD.MOV.U32 R12, RZ, RZ, 0x1 ;  /* 0x00000001ff0c7424 */ /* 0x000fe400078e00ff */
[----:B0-----:R-:W-:-:S07]  /*1720*/  IMAD.MOV.U32 R13, RZ, RZ, RZ ;  /* 0x000000ffff0d7224 */ /* 0x001fce00078e00ff */
[----:B------:R-:W-:-:S07]  /*1730*/  LEPC R20, `(.L_x_17) ;  /* 0x000000001014794e */ /* 0x000fce0000000000 */
[----:B-1---5:R-:W-:Y:S05]  /*1740*/  CALL.ABS.NOINC R14 ;  /* 0x000000000e007343 */ /* 0x022fea0003c00000 */
.L_x_17:
[----:B------:R-:W-:-:S13]  /*1750*/  ISETP.NE.AND P0, PT, R102, 0x3, PT ;  /* 0x000000036600780c */ /* 0x000fda0003f05270 */
[----:B------:R-:W-:Y:S05]  /*1760*/  @!P0 BRA `(.L_x_18) ;  /* 0x0000000000048947 */ /* 0x000fea0003800000 */
[----:B------:R-:W-:Y:S01]  /*1770*/  BPT.TRAP 0x1 ;  /* 0x000000040000795c */ /* 0x000fe20000300000 */
.L_x_18:
[----:B0-----:R-:W-:Y:S02]  /*1780*/  IMAD.U32 R3, RZ, RZ, UR38 ;  /* 0x00000026ff037e24 */ /* 0x001fe4000f8e00ff */
[----:B------:R-:W-:-:S03]  /*1790*/  IMAD.U32 R0, RZ, RZ, UR39 ;  /* 0x00000027ff007e24 */ /* 0x000fc6000f8e00ff */
[----:B------:R-:W-:Y:S02]  /*17a0*/  LEA R3, R3, UR41, 0x3 ;  /* 0x0000002903037c11 */ /* 0x000fe4000f8e18ff */
[----:B------:R-:W-:-:S04]  /*17b0*/  SHF.L.U32 R0, R0, 0x1f, RZ ;  /* 0x0000001f00007819 */ /* 0x000fc800000006ff */
[----:B------:R0:W1:Y:S01]  /*17c0*/  SYNCS.PHASECHK.TRANS64.TRYWAIT P1, [R3+URZ], R0 ;  /* 0x00000000030075a7 */ /* 0x000062000802017f */
[----:B------:R-:W-:Y:S05]  /*17d0*/  @!P0 BRA `(.L_x_19) ;  /* 0x0000000000048947 */ /* 0x000fea0003800000 */
[----:B------:R-:W-:Y:S01]  /*17e0*/  BPT.TRAP 0x1 ;  /* 0x000000040000795c */ /* 0x000fe20000300000 */
.L_x_19:
[----:B------:R-:W-:-:S05]  /*17f0*/  IMAD.U32 R4, RZ, RZ, UR42 ;  /* 0x0000002aff047e24 */ /* 0x000fca000f8e00ff */
[----:B------:R-:W-:Y:S01]  /*1800*/  ISETP.GE.AND P2, PT, R4, 0x1, PT ;  /* 0x000000010400780c */ /* 0x000fe20003f46270 */
[----:B-1----:R-:W-:-:S12]  /*1810*/  @P1 BRA `(.L_x_20) ;  /* 0x0000000000081947 */ /* 0x002fd80003800000 */
[----:B------:R-:W1:Y:S02]  /*1820*/  SYNCS.PHASECHK.TRANS64.TRYWAIT P1, [R3+URZ], R0 ;  /* 0x00000000030075a7 */ /* 0x000e64000802017f */
[----:B-1----:R-:W-:Y:S05]  /*1830*/  @!P1 BRA `(.L_x_21) ;  /* 0x0000006000a09947 */ /* 0x002fea0003800000 */
.L_x_20:
[----:B------:R-:W-:Y:S05]  /*1840*/  WARPSYNC.ALL ;  /* 0x0000000000007948 */ /* 0x000fea0003800000 */
[----:B------:R-:W-:Y:S01]  /*1850*/  UIADD3 UR4, UR41, 0x180, URZ ;  /* 0x0000018029047890 */ /* 0x000fe2000fffe03f */
[----:B------:R-:W-:Y:S01]  /*1860*/  WARPGROUP.ARRIVE ;  /* 0x00000000000079c5 */ /* 0x000fe20000000000 */
[----:B------:R-:W-:Y:S02]  /*1870*/  UIADD3 UR5, UR41, 0x12180, URZ ;  /* 0x0001218029057890 */ /* 0x000fe4000fffe03f */
[----:B------:R-:W-:Y:S02]  /*1880*/  USHF.R.U32.HI UR4, URZ, 0x4, UR4 ;  /* 0x000000043f047899 */ /* 0x000fe40008011604 */
[----:B------:R-:W-:-:S02]  /*1890*/  USHF.R.U32.HI UR5, URZ, 0x4, UR5 ;  /* 0x000000043f057899 */ /* 0x000fc40008011605 */
[----:B------:R-:W-:Y:S02]  /*18a0*/  ULOP3.LUT UR4, UR4, 0x3fff, URZ, 0xc0, !UPT ;  /* 0x00003fff04047892 */ /* 0x000fe4000f8ec03f */
[----:B------:R-:W-:Y:S02]  /*18b0*/  ULOP3.LUT UR5, UR5, 0x3fff, URZ, 0xc0, !UPT ;  /* 0x00003fff05057892 */ /* 0x000fe4000f8ec03f */
[----:B------:R-:W-:Y:S02]  /*18c0*/  ULOP3.LUT UR8, UR4, 0x10000, URZ, 0xfc, !UPT ;  /* 0x0001000004087892 */ /* 0x000fe4000f8efc3f */
[----:B------:R-:W-:Y:S02]  /*18d0*/  ULOP3.LUT UR9, UR5, 0x10000, URZ, 0xfc, !UPT ;  /* 0x0001000005097892 */ /* 0x000fe4000f8efc3f */
[----:B------:R-:W-:Y:S02]  /*18e0*/  ULEA UR10, UR38, UR8, 0x9 ;  /* 0x00000008260a7291 */ /* 0x000fe4000f8e483f */
[----:B------:R-:W-:Y:S01]  /*18f0*/  ULEA UR11, UR38, UR9, 0xa ;  /* 0x00000009260b7291 */ /* 0x000fe2000f8e503f */
[----:B------:R-:W-:Y:S01]  /*1900*/  UMOV UR5, 0x40000040 ;  /* 0x4000004000057882 */ /* 0x000fe20000000000 */
[----:B------:R-:W-:-:S03]  /*1910*/  UMOV UR7, 0x40000040 ;  /* 0x4000004000077882 */ /* 0x000fc60000000000 */
[----:B------:R-:W-:Y:S02]  /*1920*/  UMOV UR4, UR10 ;  /* 0x0000000a00047c82 */ /* 0x000fe40008000000 */
[----:B------:R-:W-:Y:S02]  /*1930*/  UMOV UR6, UR11 ;  /* 0x0000000b00067c82 */ /* 0x000fe40008000000 */
[----:B------:R-:W-:Y:S01]  /*1940*/  HGMMA.64x128x8.F32.TF32 R24, gdesc[UR4], RZ, !UPT, gsb0 ;  /* 0x05e00000041879f0 */ /* 0x000fe2000c0028ff */
[----:B------:R-:W-:Y:S02]  /*1950*/  UIADD3 UR4, UR10, 0x2, URZ ;  /* 0x000000020a047890 */ /* 0x000fe4000fffe03f */
[----:B------:R-:W-:Y:S01]  /*1960*/  UIADD3 UR6, UR11, 0x2, URZ ;  /* 0x000000020b067890 */ /* 0x000fe2000fffe03f */
[----:B------:R-:W-:Y:S01]  /*1970*/  UMOV UR5, 0x40000040 ;  /* 0x4000004000057882 */ /* 0x000fe20000000000 */
[----:B------:R-:W-:Y:S01]  /*1980*/  UMOV UR7, 0x40000040 ;  /* 0x4000004000077882 */ /* 0x000fe20000000000 */
[----:B------:R-:W-:-:S02]  /*1990*/  WARPGROUP.DEPBAR.LE gsb0, 0x0 ;  /* 0x00008000000079c5 */ /* 0x000fc40000010000 */
[----:B------:R-:W-:-:S06]  /*19a0*/  WARPGROUP.ARRIVE ;  /* 0x00000000000079c5 */ /* 0x000fcc0000000000 */
[----:B------:R-:W-:Y:S01]  /*19b0*/  HGMMA.64x128x8.F32.TF32 R24, gdesc[UR4], R24, gsb0 ;  /* 0x05e00000041879f0 */ /* 0x000fe20008002818 */
[----:B------:R-:W-:Y:S02]  /*19c0*/  UIADD3 UR4, UR10, 0x4, URZ ;  /* 0x000000040a047890 */ /* 0x000fe4000fffe03f */
[----:B------:R-:W-:Y:S01]  /*19d0*/  UIADD3 UR6, UR11, 0x4, URZ ;  /* 0x000000040b067890 */ /* 0x000fe2000fffe03f */
[----:B------:R-:W-:Y:S01]  /*19e0*/  UMOV UR5, 0x40000040 ;  /* 0x4000004000057882 */ /* 0x000fe20000000000 */
[----:B------:R-:W-:Y:S01]  /*19f0*/  UMOV UR7, 0x40000040 ;  /* 0x4000004000077882 */ /* 0x000fe20000000000 */
[----:B------:R-:W-:Y:S02]  /*1a00*/  WARPGROUP.DEPBAR.LE gsb0, 0x0 ;  /* 0x00008000000079c5 */ /* 0x000fe40000010000 */
        /* <DEDUP_REMOVED lines=8> */
[----:B------:R-:W-:Y:S03]  /*1a90*/  HGMMA.64x128x8.F32.TF32 R24, gdesc[UR4], R24, gsb0 ;  /* 0x05e00000041879f0 */ /* 0x000fe60008002818 */
[----:B------:R-:W-:Y:S02]  /*1aa0*/  WARPGROUP.DEPBAR.LE gsb0, 0x0 ;  /* 0x00008000000079c5 */ /* 0x000fe40000010000 */
[----:B------:R-:W-:Y:S05]  /*1ab0*/  @!P2 BRA `(.L_x_22) ;  /* 0x000000040010a947 */ /* 0x000fea0003800000 */
[----:B------:R-:W-:Y:S01]  /*1ac0*/  UIADD3 UR4, UR38, 0x1, URZ ;  /* 0x0000000126047890 */ /* 0x000fe2000fffe03f */
[----:B01----:R-:W-:Y:S01]  /*1ad0*/  IMAD.U32 R0, RZ, RZ, UR42 ;  /* 0x0000002aff007e24 */ /* 0x003fe2000f8e00ff */
[----:B------:R-:W-:Y:S02]  /*1ae0*/  UMOV UR11, UR38 ;  /* 0x00000026000b7c82 */ /* 0x000fe40008000000 */
[----:B------:R-:W-:-:S04]  /*1af0*/  UISETP.NE.AND UP0, UPT, UR4, 0x9, UPT ;  /* 0x000000090400788c */ /* 0x000fc8000bf05270 */
[----:B------:R-:W-:Y:S02]  /*1b00*/  USEL UR5, URZ, 0x1, UP0 ;  /* 0x000000013f057887 */ /* 0x000fe40008000000 */
[----:B------:R-:W-:Y:S02]  /*1b10*/  USEL UR10, UR4, URZ, UP0 ;  /* 0x0000003f040a7287 */ /* 0x000fe40008000000 */
[----:B------:R-:W-:-:S06]  /*1b20*/  ULOP3.LUT UR5, UR39, UR5, URZ, 0x3c, !UPT ;  /* 0x0000000527057292 */ /* 0x000fcc000f8e3c3f */
[----:B------:R-:W-:-:S07]  /*1b30*/  IMAD.U32 R5, RZ, RZ, UR5 ;  /* 0x00000005ff057e24 */ /* 0x000fce000f8e00ff */
.L_x_29:
[----:B01----:R-:W-:Y:S05]  /*1b40*/  @!P0 BRA `(.L_x_23) ;  /* 0x0000000000048947 */ /* 0x003fea0003800000 */
[----:B------:R-:W-:Y:S01]  /*1b50*/  BPT.TRAP 0x1 ;  /* 0x000000040000795c */ /* 0x000fe20000300000 */
.L_x_23:
[----:B------:R-:W-:Y:S01]  /*1b60*/  ULEA UR4, UR10, UR41, 0x3 ;  /* 0x000000290a047291 */ /* 0x000fe2000f8e183f */
[----:B------:R-:W-:-:S08]  /*1b70*/  SHF.L.U32 R3, R5, 0x1f, RZ ;  /* 0x0000001f05037819 */ /* 0x000fd000000006ff */
[----:B------:R0:W1:Y:S01]  /*1b80*/  SYNCS.PHASECHK.TRANS64.TRYWAIT P1, [UR4], R3 ;  /* 0x00000003ff0075a7 */ /* 0x0000620008020144 */
[----:B------:R-:W-:Y:S05]  /*1b90*/  @!P0 BRA `(.L_x_24) ;  /* 0x0000000000048947 */ /* 0x000fea0003800000 */
[----:B------:R-:W-:Y:S01]  /*1ba0*/  BPT.TRAP 0x1 ;  /* 0x000000040000795c */ /* 0x000fe20000300000 */
.L_x_24:
[----:B-1----:R-:W-:Y:S05]  /*1bb0*/  @P1 BRA `(.L_x_25) ;  /* 0x0000000000081947 */ /* 0x002fea0003800000 */
[----:B------:R-:W1:Y:S02]  /*1bc0*/  SYNCS.PHASECHK.TRANS64.TRYWAIT P1, [UR4], R3 ;  /* 0x00000003ff0075a7 */ /* 0x000e640008020144 */
[----:B-1----:R-:W-:Y:S05]  /*1bd0*/  @!P1 BRA `(.L_x_26) ;  /* 0x0000005c00cc9947 */ /* 0x002fea0003800000 */
.L_x_25:
[----:B------:R-:W-:Y:S01]  /*1be0*/  ULEA UR12, UR10, UR8, 0x9 ;  /* 0x000000080a0c7291 */ /* 0x000fe2000f8e483f */
[----:B------:R-:W-:Y:S01]  /*1bf0*/  WARPGROUP.ARRIVE ;  /* 0x00000000000079c5 */ /* 0x000fe20000000000 */
[----:B------:R-:W-:Y:S01]  /*1c00*/  ULEA UR13, UR10, UR9, 0xa ;  /* 0x000000090a0d7291 */ /* 0x000fe2000f8e503f */
[----:B------:R-:W-:Y:S01]  /*1c10*/  UMOV UR5, 0x40000040 ;  /* 0x4000004000057882 */ /* 0x000fe20000000000 */
[----:B------:R-:W-:-:S03]  /*1c20*/  UMOV UR7, 0x40000040 ;  /* 0x4000004000077882 */ /* 0x000fc60000000000 */
[----:B------:R-:W-:Y:S02]  /*1c30*/  UMOV UR4, UR12 ;  /* 0x0000000c00047c82 */ /* 0x000fe40008000000 */
[----:B------:R-:W-:Y:S02]  /*1c40*/  UMOV UR6, UR13 ;  /* 0x0000000d00067c82 */ /* 0x000fe40008000000 */
[----:B------:R-:W-:Y:S01]  /*1c50*/  HGMMA.64x128x8.F32.TF32 R24, gdesc[UR4], R24, gsb0 ;  /* 0x05e00000041879f0 */ /* 0x000fe20008002818 */
        /* <DEDUP_REMOVED lines=23> */
[----:B------:R-:W-:Y:S01]  /*1dd0*/  BPT.TRAP 0x1 ;  /* 0x000000040000795c */ /* 0x000fe20000300000 */
.L_x_27:
[----:B------:R-:W-:Y:S01]  /*1de0*/  ULEA UR4, UR11, UR41, 0x3 ;  /* 0x000000290b047291 */ /* 0x000fe2000f8e183f */
[----:B------:R-:W-:-:S03]  /*1df0*/  ISETP.GT.U32.AND P1, PT, R23, 0x1, PT ;  /* 0x000000011700780c */ /* 0x000fc60003f24070 */
[----:B------:R-:W-:-:S04]  /*1e00*/  UIADD3 UR4, UR4, 0x48, URZ ;  /* 0x0000004804047890 */ /* 0x000fc8000fffe03f */
[----:B------:R-:W-:-:S09]  /*1e10*/  UPRMT UR4, URZ, 0x654, UR4 ;  /* 0x000006543f047896 */ /* 0x000fd20008000004 */
[----:B------:R-:W-:Y:S01]  /*1e20*/  SYNCS.ARRIVE.TRANS64.RED.A1T0 RZ, [UR4], RZ ;  /* 0x000000ffffff79a7 */ /* 0x000fe20008100404 */
[----:B------:R-:W-:Y:S05]  /*1e30*/  @P1 BRA `(.L_x_28) ;  /* 0x0000000000041947 */ /* 0x000fea0003800000 */
[----:B------:R-:W-:Y:S01]  /*1e40*/  BPT.TRAP 0x1 ;  /* 0x000000040000795c */ /* 0x000fe20000300000 */
.L_x_28:
[----:B------:R-:W-:Y:S01]  /*1e50*/  UIADD3 UR10, UR10, 0x1, URZ ;  /* 0x000000010a0a7890 */ /* 0x000fe2000fffe03f */
[C---:B------:R-:W-:Y:S01]  /*1e60*/  ISETP.GT.AND P1, PT, R0.reuse, 0x1, PT ;  /* 0x000000010000780c */ /* 0x040fe20003f24270 */
[----:B------:R-:W-:Y:S01]  /*1e70*/  UIADD3 UR11, UR11, 0x1, URZ ;  /* 0x000000010b0b7890 */ /* 0x000fe2000fffe03f */
[----:B------:R-:W-:Y:S01]  /*1e80*/  VIADD R0, R0, 0xffffffff ;  /* 0xffffffff00007836 */ /* 0x000fe20000000000 */
[----:B------:R-:W-:Y:S02]  /*1e90*/  UISETP.NE.AND UP0, UPT, UR10, 0x9, UPT ;  /* 0x000000090a00788c */ /* 0x000fe4000bf05270 */
[----:B------:R-:W-:Y:S02]  /*1ea0*/  UISETP.NE.AND UP1, UPT, UR11, 0x9, UPT ;  /* 0x000000090b00788c */ /* 0x000fe4000bf25270 */
[----:B------:R-:W-:Y:S02]  /*1eb0*/  USEL UR4, URZ, 0x1, UP0 ;  /* 0x000000013f047887 */ /* 0x000fe40008000000 */
[----:B------:R-:W-:-:S02]  /*1ec0*/  USEL UR10, UR10, URZ, UP0 ;  /* 0x0000003f0a0a7287 */ /* 0x000fc40008000000 */
[----:B------:R-:W-:Y:S02]  /*1ed0*/  USEL UR11, UR11, URZ, UP1 ;  /* 0x0000003f0b0b7287 */ /* 0x000fe40008800000 */
[----:B------:R-:W-:Y:S01]  /*1ee0*/  LOP3.LUT R5, R5, UR4, RZ, 0x3c, !PT ;  /* 0x0000000405057c12 */ /* 0x000fe2000f8e3cff */
[----:B------:R-:W-:Y:S09]  /*1ef0*/  @P1 BRA `(.L_x_29) ;  /* 0xfffffffc00101947 */ /* 0x000ff2000383ffff */
.L_x_22:
[----:B01----:R-:W0:Y:S01]  /*1f00*/  LDC R0, c[0x0][0x28c] ;  /* 0x0000a300ff007b82 */ /* 0x003e220000000800 */
[----:B------:R-:W-:-:S04]  /*1f10*/  IMAD.U32 R3, RZ, RZ, UR47 ;  /* 0x0000002fff037e24 */ /* 0x000fc8000f8e00ff */
[----:B------:R1:W-:Y:S01]  /*1f20*/  SYNCS.ARRIVE.TRANS64.A1T0 RZ, [R3+UR46], RZ ;  /* 0x000000ff03ff79a7 */ /* 0x0003e2000810002e */
[----:B0-----:R-:W-:-:S13]  /*1f30*/  ISETP.GE.AND P1, PT, R0, 0x1, PT ;  /* 0x000000010000780c */ /* 0x001fda0003f26270 */
[----:B-1----:R-:W-:Y:S05]  /*1f40*/  @!P1 BRA `(.L_x_30) ;  /* 0x0000000000349947 */ /* 0x002fea0003800000 */
[----:B------:R-:W-:Y:S05]  /*1f50*/  @!P0 BRA `(.L_x_31) ;  /* 0x0000000000048947 */ /* 0x000fea0003800000 */
[----:B------:R-:W-:Y:S01]  /*1f60*/  BPT.TRAP 0x1 ;  /* 0x000000040000795c */ /* 0x000fe20000300000 */
.L_x_31:
[----:B------:R-:W-:Y:S01]  /*1f70*/  UIADD3 UR6, UR38, UR42, URZ ;  /* 0x0000002a26067290 */ /* 0x000fe2000fffe03f */
[----:B------:R-:W-:-:S03]  /*1f80*/  ISETP.GT.U32.AND P0, PT, R23, 0x1, PT ;  /* 0x000000011700780c */ /* 0x000fc60003f04070 */
[----:B------:R-:W-:-:S04]  /*1f90*/  UIMAD.WIDE.U32 UR4, UR6, 0x38e38e39, URZ ;  /* 0x38e38e39060478a5 */ /* 0x000fc8000f8e003f */
[----:B------:R-:W-:-:S04]  /*1fa0*/  USHF.R.U32.HI UR4, URZ, 0x1, UR5 ;  /* 0x000000013f047899 */ /* 0x000fc80008011605 */
[----:B------:R-:W-:-:S04]  /*1fb0*/  UIMAD UR6, UR4, -0x9, UR6 ;  /* 0xfffffff7040678a4 */ /* 0x000fc8000f8e0206 */
[----:B------:R-:W-:-:S04]  /*1fc0*/  ULEA UR6, UR6, UR41, 0x3 ;  /* 0x0000002906067291 */ /* 0x000fc8000f8e183f */
[----:B------:R-:W-:-:S04]  /*1fd0*/  UIADD3 UR6, UR6, 0x48, URZ ;  /* 0x0000004806067890 */ /* 0x000fc8000fffe03f */
[----:B------:R-:W-:-:S09]  /*1fe0*/  UPRMT UR6, URZ, 0x654, UR6 ;  /* 0x000006543f067896 */ /* 0x000fd20008000006 */
[----:B------:R-:W-:Y:S01]  /*1ff0*/  SYNCS.ARRIVE.TRANS64.RED.A1T0 RZ, [UR6], RZ ;  /* 0x000000ffffff79a7 */ /* 0x000fe20008100406 */
[----:B------:R-:W-:Y:S05]  /*2000*/  @P0 BRA `(.L_x_30) ;  /* 0x0000000000040947 */ /* 0x000fea0003800000 */
[----:B------:R-:W-:Y:S01]  /*2010*/  BPT.TRAP 0x1 ;  /* 0x000000040000795c */ /* 0x000fe20000300000 */
.L_x_30:
[----:B------:R-:W-:Y:S01]  /*2020*/  SHF.L.U32 R0, R103, 0x1f, RZ ;  /* 0x0000001f67007819 */ /* 0x000fe200000006ff */
[----:B------:R-:W-:Y:S01]  /*2030*/  UIADD3 UR38, UR38, UR45, URZ ;  /* 0x0000002d26267290 */ /* 0x000fe2000fffe03f */
[----:B------:R-:W-:Y:S01]  /*2040*/  SHF.R.S32.HI R9, RZ, 0x1f, R19 ;  /* 0x0000001fff097819 */ /* 0x000fe20000011413 */
[----:B------:R-:W-:Y:S01]  /*2050*/  UISETP.GE.U32.AND UP1, UPT, UR45, 0x9, UPT ;  /* 0x000000092d00788c */ /* 0x000fe2000bf26070 */
[----:B------:R-:W0:Y:S01]  /*2060*/  SYNCS.PHASECHK.TRANS64.TRYWAIT P0, [UR43+0x8], R0 ;  /* 0x00000800ff0075a7 */ /* 0x000e22000800016b */
[----:B------:R-:W-:-:S04]  /*2070*/  UISETP.GT.U32.AND UP0, UPT, UR38, 0x8, UPT ;  /* 0x000000082600788c */ /* 0x000fc8000bf04070 */
[----:B------:R-:W-:-:S04]  /*2080*/  UISETP.LT.U32.AND UP0, UPT, UR45, 0x9, UP0 ;  /* 0x000000092d00788c */ /* 0x000fc80008701070 */
[----:B------:R-:W-:Y:S02]  /*2090*/  USEL UR6, URZ, 0x1, !UP0 ;  /* 0x000000013f067887 */ /* 0x000fe4000c000000 */
[----:B------:R-:W-:Y:S02]  /*20a0*/  @UP1 UIMAD.WIDE.U32 UR4, UR38, 0x38e38e39, URZ ;  /* 0x38e38e39260418a5 */ /* 0x000fe4000f8e003f */
[----:B------:R-:W-:Y:S02]  /*20b0*/  ULOP3.LUT UR39, UR39, UR6, URZ, 0x3c, !UPT ;  /* 0x0000000627277292 */ /* 0x000fe4000f8e3c3f */
[----:B------:R-:W-:-:S04]  /*20c0*/  @UP1 USHF.R.U32.HI UR4, URZ, 0x1, UR5 ;  /* 0x000000013f041899 */ /* 0x000fc80008011605 */
[----:B------:R-:W-:Y:S01]  /*20d0*/  @UP1 ULOP3.LUT UR39, UR39, 0x1, UR4, 0x78, !UPT ;  /* 0x0000000127271892 */ /* 0x000fe2000f8e7804 */
[----:B0-----:R-:W-:Y:S11]  /*20e0*/  @!P0 BRA `(.L_x_32) ;  /* 0x0000005800a08947 */ /* 0x001ff60003800000 */
.L_x_191:
[----:B------:R-:W-:Y:S01]  /*20f0*/  ULDC.64 UR4, c[0x0][0x5d0] ;  /* 0x0001740000047ab9 */ /* 0x000fe20000000a00 */
[----:B------:R-:W-:Y:S01]  /*2100*/  ULDC UR6, c[0x0][0x284] ;  /* 0x0000a10000067ab9 */ /* 0x000fe20000000800 */
[----:B0-----:R-:W-:Y:S02]  /*2110*/  IMAD R0, R9, UR4, RZ ;  /* 0x0000000409007c24 */ /* 0x001fe4000f8e02ff */
[----:B------:R-:W-:Y:S02]  /*2120*/  IMAD.SHL.U32 R12, R18, 0x80, RZ ;  /* 0x00000080120c7824 */ /* 0x000fe400078e00ff */
[C---:B------:R-:W-:Y:S02]  /*2130*/  IMAD R3, R19.reuse, UR5, R0 ;  /* 0x0000000513037c24 */ /* 0x040fe4000f8e0200 */
[----:B------:R-:W-:Y:S01]  /*2140*/  IMAD.SHL.U32 R0, R22, 0x40, RZ ;  /* 0x0000004016007824 */ /* 0x000fe200078e00ff */
[----:B------:R-:W-:Y:S01]  /*2150*/  SHF.R.S32.HI R13, RZ, 0x1f, R12 ;  /* 0x0000001fff0d7819 */ /* 0x000fe2000001140c */
[----:B------:R-:W-:Y:S01]  /*2160*/  IMAD.WIDE.U32 R4, R19, UR4, R92 ;  /* 0x0000000413047c25 */ /* 0x000fe2000f8e005c */
[----:B------:R-:W-:-:S02]  /*2170*/  ULDC.64 UR4, c[0x0][0x5c8] ;  /* 0x0001720000047ab9 */ /* 0x000fc40000000a00 */
[----:B------:R-:W-:Y:S01]  /*2180*/  ISETP.GE.AND P0, PT, R0, UR6, PT ;  /* 0x0000000600007c0c */ /* 0x000fe2000bf06270 */
[----:B------:R-:W-:Y:S01]  /*2190*/  ULDC UR6, c[0x0][0x288] ;  /* 0x0000a20000067ab9 */ /* 0x000fe20000000800 */
[----:B------:R-:W-:Y:S01]  /*21a0*/  IADD3 R4, P1, R12, R4, RZ ;  /* 0x000000040c047210 */ /* 0x000fe20007f3e0ff */
[----:B------:R-:W-:Y:S01]  /*21b0*/  IMAD.WIDE R20, R22, 0x40, R90 ;  /* 0x0000004016147825 */ /* 0x000fe200078e025a */
[----:B------:R-:W-:Y:S02]  /*21c0*/  ISETP.GE.OR P0, PT, R12, UR6, P0 ;  /* 0x000000060c007c0c */ /* 0x000fe40008706670 */
[----:B------:R-:W-:Y:S01]  /*21d0*/  IADD3.X R5, R13, R5, R3, P1, !PT ;  /* 0x000000050d057210 */ /* 0x000fe20000ffe403 */
[----:B------:R-:W-:-:S04]  /*21e0*/  IMAD R7, R21, UR4, RZ ;  /* 0x0000000415077c24 */ /* 0x000fc8000f8e02ff */
[C---:B------:R-:W-:Y:S02]  /*21f0*/  IMAD R7, R20.reuse, UR5, R7 ;  /* 0x0000000514077c24 */ /* 0x040fe4000f8e0207 */
[----:B------:R-:W-:-:S04]  /*2200*/  IMAD.WIDE.U32 R104, R20, UR4, R4 ;  /* 0x0000000414687c25 */ /* 0x000fc8000f8e0004 */
[----:B------:R-:W-:Y:S05]  /*2210*/  @P0 BRA `(.L_x_33) ;  /* 0x0000003c00d80947 */ /* 0x000fea0003800000 */
[----:B-----5:R-:W-:Y:S01]  /*2220*/  FSETP.NEU.AND P1, PT, R89, RZ, PT ;  /* 0x000000ff5900720b */ /* 0x020fe20003f2d000 */
[----:B------:R-:W-:Y:S01]  /*2230*/  IMAD.IADD R3, R97, 0x1, -R12 ;  /* 0x0000000161037824 */ /* 0x000fe200078e0a0c */
[----:B------:R-:W-:Y:S01]  /*2240*/  BSSY B0, `(.L_x_33) ;  /* 0x00003f3000007945 */ /* 0x000fe20003800000 */
[----:B------:R-:W-:Y:S02]  /*2250*/  IMAD.IADD R0, R101, 0x1, -R0 ;  /* 0x0000000165007824 */ /* 0x000fe400078e0a00 */
[----:B------:R-:W-:Y:S01]  /*2260*/  IMAD.IADD R113, R105, 0x1, R7 ;  /* 0x0000000169717824 */ /* 0x000fe200078e0207 */
[----:B------:R-:W-:-:S04]  /*2270*/  ISETP.GT.AND P0, PT, R3, RZ, PT ;  /* 0x000000ff0300720c */ /* 0x000fc80003f04270 */
[----:B------:R-:W-:-:S03]  /*2280*/  ISETP.GT.AND P2, PT, R0, RZ, P0 ;  /* 0x000000ff0000720c */ /* 0x000fc60000744270 */
[----:B------:R-:W-:Y:S10]  /*2290*/  @!P1 BRA `(.L_x_34) ;  /* 0x0000002c001c9947 */ /* 0x000ff40003800000 */
[----:B------:R-:W0:Y:S01]  /*22a0*/  LDC.64 R106, c[0x0][0x5b8] ;  /* 0x00016e00ff6a7b82 */ /* 0x000e220000000a00 */
[----:B------:R-:W-:-:S07]  /*22b0*/  ULDC.64 UR4, c[0x0][0x5c0] ;  /* 0x0001700000047ab9 */ /* 0x000fce0000000a00 */
[----:B------:R-:W1:Y:S08]  /*22c0*/  LDC.64 R108, c[0x0][0x5b0] ;  /* 0x00016c00ff6c7b82 */ /* 0x000e700000000a00 */
[----:B------:R-:W2:Y:S01]  /*22d0*/  LDC.64 R110, c[0x0][0x5a8] ;  /* 0x00016a00ff6e7b82 */ /* 0x000ea20000000a00 */
[-C--:B0-----:R-:W-:Y:S02]  /*22e0*/  IMAD R6, R9, R106.reuse, RZ ;  /* 0x0000006a09067224 */ /* 0x081fe400078e02ff */
[----:B------:R-:W-:-:S04]  /*22f0*/  IMAD.WIDE.U32 R4, R19, R106, R92 ;  /* 0x0000006a13047225 */ /* 0x000fc800078e005c */
[----:B------:R-:W-:Y:S01]  /*2300*/  IMAD R105, R19, R107, R6 ;  /* 0x0000006b13697224 */ /* 0x000fe200078e0206 */
[----:B------:R-:W-:Y:S01]  /*2310*/  IADD3 R6, P1, R12, R4, RZ ;  /* 0x000000040c067210 */ /* 0x000fe20007f3e0ff */
[----:B-1----:R-:W-:-:S03]  /*2320*/  IMAD R4, R21, R108, RZ ;  /* 0x0000006c15047224 */ /* 0x002fc600078e02ff */
[----:B------:R-:W-:Y:S01]  /*2330*/  IADD3.X R7, R13, R5, R105, P1, !PT ;  /* 0x000000050d077210 */ /* 0x000fe20000ffe469 */
[C---:B------:R-:W-:Y:S02]  /*2340*/  IMAD R21, R20.reuse, R109, R4 ;  /* 0x0000006d14157224 */ /* 0x040fe400078e0204 */
[----:B------:R-:W-:-:S04]  /*2350*/  IMAD.WIDE.U32 R4, R20, R108, R6 ;  /* 0x0000006c14047225 */ /* 0x000fc800078e0006 */
[----:B------:R-:W-:Y:S01]  /*2360*/  IMAD.IADD R5, R5, 0x1, R21 ;  /* 0x0000000105057824 */ /* 0x000fe200078e0215 */
[----:B--2---:R-:W-:-:S04]  /*2370*/  LEA R10, P1, R4, R110, 0x2 ;  /* 0x0000006e040a7211 */ /* 0x004fc800078210ff */
[----:B------:R-:W-:-:S05]  /*2380*/  LEA.HI.X R11, R4, R111, R5, 0x2, P1 ;  /* 0x0000006f040b7211 */ /* 0x000fca00008f1405 */
[----:B------:R0:W2:Y:S01]  /*2390*/  @P2 LDG.E.LTC128B R18, desc[UR36][R10.64] ;  /* 0x000000240a122981 */ /* 0x0000a2000c1e1920 */
[----:B------:R-:W-:Y:S01]  /*23a0*/  IMAD.WIDE.U32 R4, R20, R108, R12 ;  /* 0x0000006c14047225 */ /* 0x000fe200078e000c */
[----:B------:R-:W-:Y:S01]  /*23b0*/  LEA R8, P3, R104, UR4, 0x2 ;  /* 0x0000000468087c11 */ /* 0x000fe2000f8610ff */
[----:B------:R-:W-:Y:S01]  /*23c0*/  BSSY B1, `(.L_x_35) ;  /* 0x0000014000017945 */ /* 0x000fe20003800000 */
[----:B------:R-:W-:Y:S02]  /*23d0*/  IADD3 R14, P1, R92, R4, RZ ;  /* 0x000000045c0e7210 */ /* 0x000fe40007f3e0ff */
[----:B------:R-:W-:Y:S02]  /*23e0*/  LEA.HI.X R9, R104, UR5, R113, 0x2, P3 ;  /* 0x0000000568097c11 */ /* 0x000fe400098f1471 */
[----:B------:R-:W-:Y:S01]  /*23f0*/  IADD3.X R15, R93, R21, R5, P1, !PT ;  /* 0x000000155d0f7210 */ /* 0x000fe20000ffe405 */
[----:B0-----:R-:W-:Y:S01]  /*2400*/  IMAD.SHL.U32 R10, R108, 0x8, RZ ;  /* 0x000000086c0a7824 */ /* 0x001fe200078e00ff */
[----:B------:R-:W-:-:S02]  /*2410*/  ISETP.GT.AND P1, PT, R3, 0x1, PT ;  /* 0x000000010300780c */ /* 0x000fc40003f24270 */
[----:B------:R-:W-:Y:S01]  /*2420*/  SHF.L.U64.HI R11, R108, 0x3, R109 ;  /* 0x000000036c0b7819 */ /* 0x000fe2000001026d */
[----:B------:R-:W-:Y:S01]  /*2430*/  IMAD.WIDE.U32 R14, R19, R106, R14 ;  /* 0x0000006a130e7225 */ /* 0x000fe200078e000e */
[----:B------:R-:W-:-:S03]  /*2440*/  ISETP.GT.AND P3, PT, R0, RZ, P1 ;  /* 0x000000ff0000720c */ /* 0x000fc60000f64270 */
[----:B------:R-:W-:Y:S01]  /*2450*/  IMAD.WIDE.U32 R10, R20, R108, R10 ;  /* 0x0000006c140a7225 */ /* 0x000fe200078e000a */
[----:B--2---:R-:W-:-:S05]  /*2460*/  LOP3.LUT R4, R18, 0xffffe000, RZ, 0xc0, !PT ;  /* 0xffffe00012047812 */ /* 0x004fca00078ec0ff */
[----:B------:R-:W-:Y:S01]  /*2470*/  FMUL R5, R4, R89 ;  /* 0x0000005904057220 */ /* 0x000fe20000400000 */
[----:B------:R-:W-:-:S03]  /*2480*/  LEA R4, P4, R14, R110, 0x2 ;  /* 0x0000006e0e047211 */ /* 0x000fc600078810ff */
[----:B------:R-:W-:Y:S01]  /*2490*/  FFMA R107, R24, R88, R5 ;  /* 0x00000058186b7223 */ /* 0x000fe20000000005 */
[----:B------:R-:W-:-:S04]  /*24a0*/  IMAD.IADD R5, R105, 0x1, R15 ;  /* 0x0000000169057824 */ /* 0x000fc800078e020f */
[----:B------:R-:W-:Y:S02]  /*24b0*/  F2FP.TF32.F32.PACK_B R107, R107 ;  /* 0x0000006bff6b723e */ /* 0x000fe400024050ff */
[----:B------:R-:W-:-:S03]  /*24c0*/  LEA.HI.X R5, R14, R111, R5, 0x2, P4 ;  /* 0x0000006f0e057211 */ /* 0x000fc600020f1405 */
[----:B------:R0:W-:Y:S01]  /*24d0*/  @P2 STG.E desc[UR36][R8.64], R107 ;  /* 0x0000006b08002986 */ /* 0x0001e2000c101924 */
[----:B------:R-:W-:Y:S05]  /*24e0*/  @!P3 BRA `(.L_x_36) ;  /* 0x000000000004b947 */ /* 0x000fea0003800000 */
[----:B------:R1:W5:Y:S02]  /*24f0*/  LDG.E.LTC128B R18, desc[UR36][R4.64+0x4] ;  /* 0x0000042404127981 */ /* 0x000364000c1e1920 */
.L_x_36:
[----:B------:R-:W-:Y:S05]  /*2500*/  BSYNC B1 ;  /* 0x0000000000017941 */ /* 0x000fea0003800000 */
.L_x_35:
[----:B-----5:R-:W-:Y:S01]  /*2510*/  LOP3.LUT R14, R18, 0xffffe000, RZ, 0xc0, !PT ;  /* 0xffffe000120e7812 */ /* 0x020fe200078ec0ff */
[----:B------:R-:W-:Y:S01]  /*2520*/  IMAD.IADD R21, R21, 0x1, R11 ;  /* 0x0000000115157824 */ /* 0x000fe200078e020b */
[----:B------:R-:W-:Y:S02]  /*2530*/  IADD3 R6, P2, R6, R10, RZ ;  /* 0x0000000a06067210 */ /* 0x000fe40007f5e0ff */
[----:B------:R-:W-:Y:S01]  /*2540*/  ISETP.GT.AND P0, PT, R0, 0x8, P0 ;  /* 0x000000080000780c */ /* 0x000fe20000704270 */
[----:B------:R-:W-:Y:S02]  /*2550*/  FMUL R14, R14, R89 ;  /* 0x000000590e0e7220 */ /* 0x000fe40000400000 */
[----:B------:R-:W-:Y:S02]  /*2560*/  IMAD.X R7, R21, 0x1, R7, P2 ;  /* 0x0000000115077824 */ /* 0x000fe400010e0607 */
[----:B------:R-:W-:Y:S01]  /*2570*/  FFMA R25, R25, R88, R14 ;  /* 0x0000005819197223 */ /* 0x000fe2000000000e */
[----:B------:R-:W-:-:S04]  /*2580*/  LEA R14, P2, R6, R110, 0x2 ;  /* 0x0000006e060e7211 */ /* 0x000fc800078410ff */
[----:B------:R-:W-:Y:S01]  /*2590*/  LEA.HI.X R15, R6, R111, R7, 0x2, P2 ;  /* 0x0000006f060f7211 */ /* 0x000fe200010f1407 */
[----:B------:R-:W-:Y:S01]  /*25a0*/  @P3 IMAD.MOV.U32 R6, RZ, RZ, R8 ;  /* 0x000000ffff063224 */ /* 0x000fe200078e0008 */
[----:B------:R-:W-:Y:S01]  /*25b0*/  F2FP.TF32.F32.PACK_B R25, R25 ;  /* 0x00000019ff19723e */ /* 0x000fe200024050ff */
[----:B------:R-:W-:-:S05]  /*25c0*/  @P3 IMAD.MOV.U32 R7, RZ, RZ, R9 ;  /* 0x000000ffff073224 */ /* 0x000fca00078e0009 */
[----:B------:R2:W-:Y:S04]  /*25d0*/  @P3 STG.E desc[UR36][R6.64+0x4], R25 ;  /* 0x0000041906003986 */ /* 0x0005e8000c101924 */
[----:B------:R-:W3:Y:S01]  /*25e0*/  @P0 LDG.E.LTC128B R18, desc[UR36][R14.64] ;  /* 0x000000240e120981 */ /* 0x000ee2000c1e1920 */
[----:B------:R-:W-:Y:S01]  /*25f0*/  IADD3 R12, P2, P3, R92, R10, R12 ;  /* 0x0000000a5c0c7210 */ /* 0x000fe20007b5e00c */
[----:B------:R-:W-:Y:S01]  /*2600*/  BSSY B1, `(.L_x_37) ;  /* 0x0000011000017945 */ /* 0x000fe20003800000 */
[----:B------:R-:W-:Y:S02]  /*2610*/  ISETP.GT.AND P1, PT, R0, 0x8, P1 ;  /* 0x000000080000780c */ /* 0x000fe40000f24270 */
[----:B------:R-:W-:-:S03]  /*2620*/  IADD3.X R13, R93, R21, R13, P2, P3 ;  /* 0x000000155d0d7210 */ /* 0x000fc600017e640d */
[----:B------:R-:W-:Y:S01]  /*2630*/  IMAD.WIDE.U32 R12, R19, R106, R12 ;  /* 0x0000006a130c7225 */ /* 0x000fe200078e000c */
[----:B------:R-:W-:-:S03]  /*2640*/  SHF.L.U64.HI R19, R94, 0x2, R95 ;  /* 0x000000025e137819 */ /* 0x000fc6000001025f */
[----:B------:R-:W-:Y:S01]  /*2650*/  IMAD.IADD R13, R105, 0x1, R13 ;  /* 0x00000001690d7824 */ /* 0x000fe200078e020d */
[----:B--2---:R-:W-:-:S04]  /*2660*/  LEA R6, P3, R12, R110, 0x2 ;  /* 0x0000006e0c067211 */ /* 0x004fc800078610ff */
[----:B------:R-:W-:Y:S02]  /*2670*/  LEA.HI.X R7, R12, R111, R13, 0x2, P3 ;  /* 0x0000006f0c077211 */ /* 0x000fe400018f140d */
[----:B---3--:R-:W-:-:S05]  /*2680*/  LOP3.LUT R10, R18, 0xffffe000, RZ, 0xc0, !PT ;  /* 0xffffe000120a7812 */ /* 0x008fca00078ec0ff */
[----:B------:R-:W-:Y:S01]  /*2690*/  FMUL R11, R10, R89 ;  /* 0x000000590a0b7220 */ /* 0x000fe20000400000 */
[----:B------:R-:W-:-:S03]  /*26a0*/  LEA R10, P2, R94, R8, 0x2 ;  /* 0x000000085e0a7211 */ /* 0x000fc600078410ff */
[----:B------:R-:W-:Y:S02]  /*26b0*/  FFMA R21, R26, R88, R11 ;  /* 0x000000581a157223 */ /* 0x000fe4000000000b */
[----:B------:R-:W-:-:S03]  /*26c0*/  IMAD.X R11, R19, 0x1, R9, P2 ;  /* 0x00000001130b7824 */ /* 0x000fc600010e0609 */
[----:B------:R-:W-:-:S05]  /*26d0*/  F2FP.TF32.F32.PACK_B R21, R21 ;  /* 0x00000015ff15723e */ /* 0x000fca00024050ff */
[----:B------:R2:W-:Y:S01]  /*26e0*/  @P0 STG.E desc[UR36][R10.64], R21 ;  /* 0x000000150a000986 */ /* 0x0005e2000c101924 */
[----:B------:R-:W-:Y:S05]  /*26f0*/  @!P1 BRA `(.L_x_38) ;  /* 0x0000000000049947 */ /* 0x000fea0003800000 */
[----:B------:R3:W5:Y:S02]  /*2700*/  LDG.E.LTC128B R18, desc[UR36][R6.64+0x4] ;  /* 0x0000042406127981 */ /* 0x000764000c1e1920 */
.L_x_38:
[----:B------:R-:W-:Y:S05]  /*2710*/  BSYNC B1 ;  /* 0x0000000000017941 */ /* 0x000fea0003800000 */
.L_x_37:
[----:B-----5:R-:W-:Y:S01]  /*2720*/  LOP3.LUT R12, R18, 0xffffe000, RZ, 0xc0, !PT ;  /* 0xffffe000120c7812 */ /* 0x020fe200078ec0ff */
[----:B------:R-:W-:Y:S01]  /*2730*/  BSSY B1, `(.L_x_39) ;  /* 0x0000009000017945 */ /* 0x000fe20003800000 */
[----:B------:R-:W-:-:S03]  /*2740*/  ISETP.GT.AND P0, PT, R3, 0x8, PT ;  /* 0x000000080300780c */ /* 0x000fc60003f04270 */
[----:B------:R-:W-:Y:S01]  /*2750*/  FMUL R12, R12, R89 ;  /* 0x000000590c0c7220 */ /* 0x000fe20000400000 */
[----:B------:R-:W-:-:S03]  /*2760*/  ISETP.GT.AND P2, PT, R0, RZ, P0 ;  /* 0x000000ff0000720c */ /* 0x000fc60000744270 */
[----:B------:R-:W-:-:S05]  /*2770*/  FFMA R27, R27, R88, R12 ;  /* 0x000000581b1b7223 */ /* 0x000fca000000000c */
[----:B------:R-:W-:-:S05]  /*2780*/  F2FP.TF32.F32.PACK_B R27, R27 ;  /* 0x0000001bff1b723e */ /* 0x000fca00024050ff */
[----:B------:R4:W-:Y:S01]  /*2790*/  @P1 STG.E desc[UR36][R10.64+0x4], R27 ;  /* 0x0000041b0a001986 */ /* 0x0009e2000c101924 */
[----:B------:R-:W-:Y:S05]  /*27a0*/  @!P2 BRA `(.L_x_40) ;  /* 0x000000000004a947 */ /* 0x000fea0003800000 */
[----:B------:R0:W5:Y:S02]  /*27b0*/  LDG.E.LTC128B R18, desc[UR36][R4.64+0x20] ;  /* 0x0000202404127981 */ /* 0x000164000c1e1920 */
.L_x_40:
[----:B------:R-:W-:Y:S05]  /*27c0*/  BSYNC B1 ;  /* 0x0000000000017941 */ /* 0x000fea0003800000 */
.L_x_39:
        /* <DEDUP_REMOVED lines=10> */
.L_x_42:
[----:B------:R-:W-:Y:S05]  /*2870*/  BSYNC B1 ;  /* 0x0000000000017941 */ /* 0x000fea0003800000 */
.L_x_41:
[----:B-----5:R-:W-:Y:S01]  /*2880*/  LOP3.LUT R12, R18, 0xffffe000, RZ, 0xc0, !PT ;  /* 0xffffe000120c7812 */ /* 0x020fe200078ec0ff */
[----:B------:R-:W-:Y:S01]  /*2890*/  BSSY B1, `(.L_x_43) ;  /* 0x0000008000017945 */ /* 0x000fe20003800000 */
[----:B------:R-:W-:-:S03]  /*28a0*/  ISETP.GT.AND P0, PT, R0, 0x8, P0 ;  /* 0x000000080000780c */ /* 0x000fc60000704270 */
[----:B------:R-:W-:-:S04]  /*28b0*/  FMUL R12, R12, R89 ;  /* 0x000000590c0c7220 */ /* 0x000fc80000400000 */
[----:B------:R-:W-:-:S05]  /*28c0*/  FFMA R29, R29, R88, R12 ;  /* 0x000000581d1d7223 */ /* 0x000fca000000000c */
[----:B------:R-:W-:-:S05]  /*28d0*/  F2FP.TF32.F32.PACK_B R29, R29 ;  /* 0x0000001dff1d723e */ /* 0x000fca00024050ff */
[----:B------:R0:W-:Y:S01]  /*28e0*/  @P3 STG.E desc[UR36][R8.64+0x24], R29 ;  /* 0x0000241d08003986 */ /* 0x0001e2000c101924 */
[----:B------:R-:W-:Y:S05]  /*28f0*/  @!P0 BRA `(.L_x_44) ;  /* 0x0000000000048947 */ /* 0x000fea0003800000 */
[----:B------:R0:W5:Y:S02]  /*2900*/  LDG.E.LTC128B R18, desc[UR36][R6.64+0x20] ;  /* 0x0000202406127981 */ /* 0x000164000c1e1920 */
.L_x_44:
[----:B------:R-:W-:Y:S05]  /*2910*/  BSYNC B1 ;  /* 0x0000000000017941 */ /* 0x000fea0003800000 */
.L_x_43:
[----:B-----5:R-:W-:Y:S01]  /*2920*/  LOP3.LUT R12, R18, 0xffffe000, RZ, 0xc0, !PT ;  /* 0xffffe000120c7812 */ /* 0x020fe200078ec0ff */
[----:B------:R-:W-:Y:S01]  /*2930*/  BSSY B1, `(.L_x_45) ;  /* 0x0000008000017945 */ /* 0x000fe20003800000 */
[----:B------:R-:W-:-:S03]  /*2940*/  ISETP.GT.AND P1, PT, R0, 0x8, P1 ;  /* 0x000000080000780c */ /* 0x000fc60000f24270 */
[----:B0-----:R-:W-:-:S04]  /*2950*/  FMUL R13, R12, R89 ;  /* 0x000000590c0d7220 */ /* 0x001fc80000400000 */
[----:B------:R-:W-:-:S05]  /*2960*/  FFMA R13, R30, R88, R13 ;  /* 0x000000581e0d7223 */ /* 0x000fca000000000d */
[----:B------:R-:W-:-:S05]  /*2970*/  F2FP.TF32.F32.PACK_B R13, R13 ;  /* 0x0000000dff0d723e */ /* 0x000fca00024050ff */
[----:B------:R0:W-:Y:S01]  /*2980*/  @P0 STG.E desc[UR36][R10.64+0x20], R13 ;  /* 0x0000200d0a000986 */ /* 0x0001e2000c101924 */
[----:B------:R-:W-:Y:S05]  /*2990*/  @!P1 BRA `(.L_x_46) ;  /* 0x0000000000049947 */ /* 0x000fea0003800000 */
[----:B------:R0:W5:Y:S02]  /*29a0*/  LDG.E.LTC128B R18, desc[UR36][R6.64+0x24] ;  /* 0x0000242406127981 */ /* 0x000164000c1e1920 */
.L_x_46:
[----:B------:R-:W-:Y:S05]  /*29b0*/  BSYNC B1 ;  /* 0x0000000000017941 */ /* 0x000fea0003800000 */
.L_x_45:
        /* <DEDUP_REMOVED lines=10> */
.L_x_48:
[----:B------:R-:W-:Y:S05]  /*2a60*/  BSYNC B1 ;  /* 0x0000000000017941 */ /* 0x000fea0003800000 */
.L_x_47:
[----:B-----5:R-:W-:Y:S01]  /*2a70*/  LOP3.LUT R12, R18, 0xffffe000, RZ, 0xc0, !PT ;  /* 0xffffe000120c7812 */ /* 0x020fe200078ec0ff */
[----:B------:R-:W-:Y:S01]  /*2a80*/  BSSY B1, `(.L_x_49) ;  /* 0x0000009000017945 */ /* 0x000fe20003800000 */
[----:B------:R-:W-:-:S03]  /*2a90*/  ISETP.GT.AND P1, PT, R3, 0x11, PT ;  /* 0x000000110300780c */ /* 0x000fc60003f24270 */
[----:B0-----:R-:W-:Y:S01]  /*2aa0*/  FMUL R13, R12, R89 ;  /* 0x000000590c0d7220 */ /* 0x001fe20000400000 */
[----:B------:R-:W-:-:S03]  /*2ab0*/  ISETP.GT.AND P3, PT, R0, RZ, P1 ;  /* 0x000000ff0000720c */ /* 0x000fc60000f64270 */
[----:B------:R-:W-:-:S05]  /*2ac0*/  FFMA R13, R32, R88, R13 ;  /* 0x00000058200d7223 */ /* 0x000fca000000000d */
[----:B------:R-:W-:-:S05]  /*2ad0*/  F2FP.TF32.F32.PACK_B R13, R13 ;  /* 0x0000000dff0d723e */ /* 0x000fca00024050ff */
[----:B------:R0:W-:Y:S01]  /*2ae0*/  @P2 STG.E desc[UR36][R8.64+0x40], R13 ;  /* 0x0000400d08002986 */ /* 0x0001e2000c101924 */
[----:B------:R-:W-:Y:S05]  /*2af0*/  @!P3 BRA `(.L_x_50) ;  /* 0x000000000004b947 */ /* 0x000fea0003800000 */
[----:B------:R0:W5:Y:S02]  /*2b00*/  LDG.E.LTC128B R18, desc[UR36][R4.64+0x44] ;  /* 0x0000442404127981 */ /* 0x000164000c1e1920 */
.L_x_50:
[----:B------:R-:W-:Y:S05]  /*2b10*/  BSYNC B1 ;  /* 0x0000000000017941 */ /* 0x000fea0003800000 */
.L_x_49:
        /* <DEDUP_REMOVED lines=9> */
.L_x_52:
[----:B------:R-:W-:Y:S05]  /*2bb0*/  BSYNC B1 ;  /* 0x0000000000017941 */ /* 0x000fea0003800000 */
.L_x_51:
        /* <DEDUP_REMOVED lines=9> */
.L_x_54:
[----:B------:R-:W-:Y:S05]  /*2c50*/  BSYNC B1 ;  /* 0x0000000000017941 */ /* 0x000fea0003800000 */
.L_x_53:
        /* <DEDUP_REMOVED lines=10> */
.L_x_56:
[----:B------:R-:W-:Y:S05]  /*2d00*/  BSYNC B1 ;  /* 0x0000000000017941 */ /* 0x000fea0003800000 */
.L_x_55:
        /* <DEDUP_REMOVED lines=10> */
.L_x_58:
[----:B------:R-:W-:Y:S05]  /*2db0*/  BSYNC B1 ;  /* 0x0000000000017941 */ /* 0x000fea0003800000 */
.L_x_57:
        /* <DEDUP_REMOVED lines=9> */
.L_x_60:
[----:B------:R-:W-:Y:S05]  /*2e50*/  BSYNC B1 ;  /* 0x0000000000017941 */ /* 0x000fea0003800000 */
.L_x_59:
        /* <DEDUP_REMOVED lines=9> */
.L_x_62:
[----:B------:R-:W-:Y:S05]  /*2ef0*/  BSYNC B1 ;  /* 0x0000000000017941 */ /* 0x000fea0003800000 */
.L_x_61:
        /* <DEDUP_REMOVED lines=10> */
.L_x_64:
[----:B------:R-:W-:Y:S05]  /*2fa0*/  BSYNC B1 ;  /* 0x0000000000017941 */ /* 0x000fea0003800000 */
.L_x_63:
        /* <DEDUP_REMOVED lines=10> */
.L_x_66:
[----:B------:R-:W-:Y:S05]  /*3050*/  BSYNC B1 ;  /* 0x0000000000017941 */ /* 0x000fea0003800000 */
.L_x_65:
        /* <DEDUP_REMOVED lines=9> */
.L_x_68:
[----:B------:R-:W-:Y:S05]  /*30f0*/  BSYNC B1 ;  /* 0x0000000000017941 */ /* 0x000fea0003800000 */
.L_x_67:
        /* <DEDUP_REMOVED lines=9> */
.L_x_70:
[----:B------:R-:W-:Y:S05]  /*3190*/  BSYNC B1 ;  /* 0x0000000000017941 */ /* 0x000fea0003800000 */
.L_x_69:
        /* <DEDUP_REMOVED lines=10> */
.L_x_72:
[----:B------:R-:W-:Y:S05]  /*3240*/  BSYNC B1 ;  /* 0x0000000000017941 */ /* 0x000fea0003800000 */
.L_x_71:
        /* <DEDUP_REMOVED lines=10> */
.L_x_74:
[----:B------:R-:W-:Y:S05]  /*32f0*/  BSYNC B1 ;  /* 0x0000000000017941 */ /* 0x000fea0003800000 */
.L_x_73:
        /* <DEDUP_REMOVED lines=9> */
.L_x_76:
[----:B------:R-:W-:Y:S05]  /*3390*/  BSYNC B1 ;  /* 0x0000000000017941 */ /* 0x000fea0003800000 */
.L_x_75:
        /* <DEDUP_REMOVED lines=9> */
.L_x_78:
[----:B------:R-:W-:Y:S05]  /*3430*/  BSYNC B1 ;  /* 0x0000000000017941 */ /* 0x000fea0003800000 */
.L_x_77:
        /* <DEDUP_REMOVED lines=10> */
.L_x_80:
[----:B------:R-:W-:Y:S05]  /*34e0*/  BSYNC B1 ;  /* 0x0000000000017941 */ /* 0x000fea0003800000 */
.L_x_79:
        /* <DEDUP_REMOVED lines=10> */
.L_x_82:
[----:B------:R-:W-:Y:S05]  /*3590*/  BSYNC B1 ;  /* 0x0000000000017941 */ /* 0x000fea0003800000 */
.L_x_81:
        /* <DEDUP_REMOVED lines=9> */
.L_x_84:
[----:B------:R-:W-:Y:S05]  /*3630*/  BSYNC B1 ;  /* 0x0000000000017941 */ /* 0x000fea0003800000 */
.L_x_83:
        /* <DEDUP_REMOVED lines=9> */
.L_x_86:
[----:B------:R-:W-:Y:S05]  /*36d0*/  BSYNC B1 ;  /* 0x0000000000017941 */ /* 0x000fea0003800000 */
.L_x_85:
        /* <DEDUP_REMOVED lines=10> */
.L_x_88:
[----:B------:R-:W-:Y:S05]  /*3780*/  BSYNC B1 ;  /* 0x0000000000017941 */ /* 0x000fea0003800000 */
.L_x_87:
        /* <DEDUP_REMOVED lines=10> */
.L_x_90:
[----:B------:R-:W-:Y:S05]  /*3830*/  BSYNC B1 ;  /* 0x0000000000017941 */ /* 0x000fea0003800000 */
.L_x_89:
        /* <DEDUP_REMOVED lines=9> */
.L_x_92:
[----:B------:R-:W-:Y:S05]  /*38d0*/  BSYNC B1 ;  /* 0x0000000000017941 */ /* 0x000fea0003800000 */
.L_x_91:
        /* <DEDUP_REMOVED lines=9> */
.L_x_94:
[----:B------:R-:W-:Y:S05]  /*3970*/  BSYNC B1 ;  /* 0x0000000000017941 */ /* 0x000fea0003800000 */
.L_x_93:
        /* <DEDUP_REMOVED lines=10> */
.L_x_96:
[----:B------:R-:W-:Y:S05]  /*3a20*/  BSYNC B1 ;  /* 0x0000000000017941 */ /* 0x000fea0003800000 */
.L_x_95:
        /* <DEDUP_REMOVED lines=10> */
.L_x_98:
[----:B------:R-:W-:Y:S05]  /*3ad0*/  BSYNC B1 ;  /* 0x0000000000017941 */ /* 0x000fea0003800000 */
.L_x_97:
        /* <DEDUP_REMOVED lines=9> */
.L_x_100:
[----:B------:R-:W-:Y:S05]  /*3b70*/  BSYNC B1 ;  /* 0x0000000000017941 */ /* 0x000fea0003800000 */
.L_x_99:
        /* <DEDUP_REMOVED lines=9> */
.L_x_102:
[----:B------:R-:W-:Y:S05]  /*3c10*/  BSYNC B1 ;  /* 0x0000000000017941 */ /* 0x000fea0003800000 */
.L_x_101:
        /* <DEDUP_REMOVED lines=10> */
.L_x_104:
[----:B------:R-:W-:Y:S05]  /*3cc0*/  BSYNC B1 ;  /* 0x0000000000017941 */ /* 0x000fea0003800000 */
.L_x_103:
        /* <DEDUP_REMOVED lines=10> */
.L_x_106:
[----:B------:R-:W-:Y:S05]  /*3d70*/  BSYNC B1 ;  /* 0x0000000000017941 */ /* 0x000fea0003800000 */
.L_x_105:
        /* <DEDUP_REMOVED lines=9> */
.L_x_108:
[----:B------:R-:W-:Y:S05]  /*3e10*/  BSYNC B1 ;  /* 0x0000000000017941 */ /* 0x000fea0003800000 */
.L_x_107:
        /* <DEDUP_REMOVED lines=9> */
.L_x_110:
[----:B------:R-:W-:Y:S05]  /*3eb0*/  BSYNC B1 ;  /* 0x0000000000017941 */ /* 0x000fea0003800000 */
.L_x_109:
        /* <DEDUP_REMOVED lines=10> */
.L_x_112:
[----:B------:R-:W-:Y:S05]  /*3f60*/  BSYNC B1 ;  /* 0x0000000000017941 */ /* 0x000fea0003800000 */
.L_x_111:
        /* <DEDUP_REMOVED lines=10> */
.L_x_114:
[----:B------:R-:W-:Y:S05]  /*4010*/  BSYNC B1 ;  /* 0x0000000000017941 */ /* 0x000fea0003800000 */
.L_x_113:
        /* <DEDUP_REMOVED lines=9> */
.L_x_116:
[----:B------:R-:W-:Y:S05]  /*40b0*/  BSYNC B1 ;  /* 0x0000000000017941 */ /* 0x000fea0003800000 */
.L_x_115:
        /* <DEDUP_REMOVED lines=9> */
.L_x_118:
[----:B------:R-:W-:Y:S05]  /*4150*/  BSYNC B1 ;  /* 0x0000000000017941 */ /* 0x000fea0003800000 */
.L_x_117:
        /* <DEDUP_REMOVED lines=10> */
.L_x_120:
[----:B------:R-:W-:Y:S05]  /*4200*/  BSYNC B1 ;  /* 0x0000000000017941 */ /* 0x000fea0003800000 */
.L_x_119:
        /* <DEDUP_REMOVED lines=10> */
.L_x_122:
[----:B------:R-:W-:Y:S05]  /*42b0*/  BSYNC B1 ;  /* 0x0000000000017941 */ /* 0x000fea0003800000 */
.L_x_121:
        /* <DEDUP_REMOVED lines=9> */
.L_x_124:
[----:B------:R-:W-:Y:S05]  /*4350*/  BSYNC B1 ;  /* 0x0000000000017941 */ /* 0x000fea0003800000 */
.L_x_123:
        /* <DEDUP_REMOVED lines=9> */
.L_x_126:
[----:B------:R-:W-:Y:S05]  /*43f0*/  BSYNC B1 ;  /* 0x0000000000017941 */ /* 0x000fea0003800000 */
.L_x_125:
        /* <DEDUP_REMOVED lines=10> */
.L_x_128:
[----:B------:R-:W-:Y:S05]  /*44a0*/  BSYNC B1 ;  /* 0x0000000000017941 */ /* 0x000fea0003800000 */
.L_x_127:
        /* <DEDUP_REMOVED lines=10> */
.L_x_130:
[----:B------:R-:W-:Y:S05]  /*4550*/  BSYNC B1 ;  /* 0x0000000000017941 */ /* 0x000fea0003800000 */
.L_x_129:
        /* <DEDUP_REMOVED lines=9> */
.L_x_132:
[----:B------:R-:W-:Y:S05]  /*45f0*/  BSYNC B1 ;  /* 0x0000000000017941 */ /* 0x000fea0003800000 */
.L_x_131:
        /* <DEDUP_REMOVED lines=9> */
.L_x_134:
[----:B------:R-:W-:Y:S05]  /*4690*/  BSYNC B1 ;  /* 0x0000000000017941 */ /* 0x000fea0003800000 */
.L_x_133:
        /* <DEDUP_REMOVED lines=10> */
.L_x_136:
[----:B------:R-:W-:Y:S05]  /*4740*/  BSYNC B1 ;  /* 0x0000000000017941 */ /* 0x000fea0003800000 */
.L_x_135:
        /* <DEDUP_REMOVED lines=10> */
.L_x_138:
[----:B------:R-:W-:Y:S05]  /*47f0*/  BSYNC B1 ;  /* 0x0000000000017941 */ /* 0x000fea0003800000 */
.L_x_137:
        /* <DEDUP_REMOVED lines=9> */
.L_x_140:
[----:B------:R-:W-:Y:S05]  /*4890*/  BSYNC B1 ;  /* 0x0000000000017941 */ /* 0x000fea0003800000 */
.L_x_139:
        /* <DEDUP_REMOVED lines=9> */
.L_x_142:
[----:B------:R-:W-:Y:S05]  /*4930*/  BSYNC B1 ;  /* 0x0000000000017941 */ /* 0x000fea0003800000 */
.L_x_141:
        /* <DEDUP_REMOVED lines=10> */
.L_x_144:
[----:B------:R-:W-:Y:S05]  /*49e0*/  BSYNC B1 ;  /* 0x0000000000017941 */ /* 0x000fea0003800000 */
.L_x_143:
        /* <DEDUP_REMOVED lines=10> */
.L_x_146:
[----:B------:R-:W-:Y:S05]  /*4a90*/  BSYNC B1 ;  /* 0x0000000000017941 */ /* 0x000fea0003800000 */
.L_x_145:
        /* <DEDUP_REMOVED lines=9> */
.L_x_148:
[----:B------:R-:W-:Y:S05]  /*4b30*/  BSYNC B1 ;  /* 0x0000000000017941 */ /* 0x000fea0003800000 */
.L_x_147:
        /* <DEDUP_REMOVED lines=9> */
.L_x_150:
[----:B------:R-:W-:Y:S05]  /*4bd0*/  BSYNC B1 ;  /* 0x0000000000017941 */ /* 0x000fea0003800000 */
.L_x_149:
        /* <DEDUP_REMOVED lines=10> */
.L_x_152:
[----:B------:R-:W-:Y:S05]  /*4c80*/  BSYNC B1 ;  /* 0x0000000000017941 */ /* 0x000fea0003800000 */
.L_x_151:
        /* <DEDUP_REMOVED lines=10> */
.L_x_154:
[----:B------:R-:W-:Y:S05]  /*4d30*/  BSYNC B1 ;  /* 0x0000000000017941 */ /* 0x000fea0003800000 */
.L_x_153:
[----:B01---5:R-:W-:Y:S01]  /*4d40*/  LOP3.LUT R4, R18, 0xffffe000, RZ, 0xc0, !PT ;  /* 0xffffe00012047812 */ /* 0x023fe200078ec0ff */
        /* <DEDUP_REMOVED lines=8> */
.L_x_156:
[----:B------:R-:W-:Y:S05]  /*4dd0*/  BSYNC B1 ;  /* 0x0000000000017941 */ /* 0x000fea0003800000 */
.L_x_155:
[----:B-----5:R-:W-:Y:S01]  /*4de0*/  LOP3.LUT R4, R18, 0xffffe000, RZ, 0xc0, !PT ;  /* 0xffffe00012047812 */ /* 0x020fe200078ec0ff */
[----:B------:R-:W-:Y:S01]  /*4df0*/  @P0 IMAD.MOV.U32 R5, RZ, RZ, R11 ;  /* 0x000000ffff050224 */ /* 0x000fe200078e000b */
[----:B------:R-:W-:Y:S01]  /*4e00*/  ISETP.GT.AND P1, PT, R0, 0x8, P1 ;  /* 0x000000080000780c */ /* 0x000fe20000f24270 */
[----:B------:R-:W-:Y:S02]  /*4e10*/  BSSY B1, `(.L_x_157) ;  /* 0x0000008000017945 */ /* 0x000fe40003800000 */
[----:B------:R-:W-:Y:S01]  /*4e20*/  FMUL R3, R4, R89 ;  /* 0x0000005904037220 */ /* 0x000fe20000400000 */
[----:B------:R-:W-:-:S03]  /*4e30*/  @P0 IMAD.MOV.U32 R4, RZ, RZ, R10 ;  /* 0x000000ffff040224 */ /* 0x000fc600078e000a */
[----:B------:R-:W-:-:S05]  /*4e40*/  FFMA R3, R86, R88, R3 ;  /* 0x0000005856037223 */ /* 0x000fca0000000003 */
[----:B------:R-:W-:-:S05]  /*4e50*/  F2FP.TF32.F32.PACK_B R3, R3 ;  /* 0x00000003ff03723e */ /* 0x000fca00024050ff */
[----:B------:R0:W-:Y:S01]  /*4e60*/  @P0 STG.E desc[UR36][R4.64+0x1e0], R3 ;  /* 0x0001e00304000986 */ /* 0x0001e2000c101924 */
[----:B------:R-:W-:Y:S05]  /*4e70*/  @!P1 BRA `(.L_x_158) ;  /* 0x0000000000049947 */ /* 0x000fea0003800000 */
[----:B------:R0:W5:Y:S02]  /*4e80*/  LDG.E.LTC128B R18, desc[UR36][R6.64+0x1e4] ;  /* 0x0001e42406127981 */ /* 0x000164000c1e1920 */
.L_x_158:
[----:B------:R-:W-:Y:S05]  /*4e90*/  BSYNC B1 ;  /* 0x0000000000017941 */ /* 0x000fea0003800000 */
.L_x_157:
[----:B------:R-:W-:Y:S05]  /*4ea0*/  @!P1 BRA `(.L_x_159) ;  /* 0x0000001000b09947 */ /* 0x000fea0003800000 */
[----:B-----5:R-:W-:-:S05]  /*4eb0*/  LOP3.LUT R18, R18, 0xffffe000, RZ, 0xc0, !PT ;  /* 0xffffe00012127812 */ /* 0x020fca00078ec0ff */
[----:B------:R-:W-:-:S04]  /*4ec0*/  FMUL R18, R18, R89 ;  /* 0x0000005912127220 */ /* 0x000fc80000400000 */
[----:B------:R-:W-:-:S05]  /*4ed0*/  FFMA R87, R87, R88, R18 ;  /* 0x0000005857577223 */ /* 0x000fca0000000012 */
[----:B------:R-:W-:-:S05]  /*4ee0*/  F2FP.TF32.F32.PACK_B R87, R87 ;  /* 0x00000057ff57723e */ /* 0x000fca00024050ff */
[----:B------:R0:W-:Y:S01]  /*4ef0*/  STG.E desc[UR36][R10.64+0x1e4], R87 ;  /* 0x0001e4570a007986 */ /* 0x0001e2000c101924 */
[----:B------:R-:W-:Y:S05]  /*4f00*/  BRA `(.L_x_159) ;  /* 0x0000001000987947 */ /* 0x000fea0003800000 */
.L_x_34:
[----:B------:R-:W-:Y:S01]  /*4f10*/  ISETP.GT.AND P4, PT, R3, 0x1, PT ;  /* 0x000000010300780c */ /* 0x000fe20003f84270 */
[----:B------:R-:W-:Y:S01]  /*4f20*/  ULDC.64 UR4, c[0x0][0x5c0] ;  /* 0x0001700000047ab9 */ /* 0x000fe20000000a00 */
[-C--:B------:R-:W-:Y:S01]  /*4f30*/  FMUL R9, R24, R88.reuse ;  /* 0x0000005818097220 */ /* 0x080fe20000400000 */
[----:B------:R-:W-:Y:S01]  /*4f40*/  LEA R4, P3, R104, UR4, 0x2 ;  /* 0x0000000468047c11 */ /* 0x000fe2000f8610ff */
[-C--:B------:R-:W-:Y:S01]  /*4f50*/  FMUL R25, R25, R88.reuse ;  /* 0x0000005819197220 */ /* 0x080fe20000400000 */
[----:B------:R-:W-:Y:S01]  /*4f60*/  ISETP.GT.AND P1, PT, R0, RZ, P4 ;  /* 0x000000ff0000720c */ /* 0x000fe20002724270 */
[-C--:B------:R-:W-:Y:S01]  /*4f70*/  FMUL R11, R26, R88.reuse ;  /* 0x000000581a0b7220 */ /* 0x080fe20000400000 */
[----:B------:R-:W-:Y:S01]  /*4f80*/  LEA.HI.X R5, R104, UR5, R113, 0x2, P3 ;  /* 0x0000000568057c11 */ /* 0x000fe200098f1471 */
[-C--:B------:R-:W-:Y:S01]  /*4f90*/  FMUL R27, R27, R88.reuse ;  /* 0x000000581b1b7220 */ /* 0x080fe20000400000 */
[----:B------:R-:W-:Y:S01]  /*4fa0*/  F2FP.TF32.F32.PACK_B R9, R9 ;  /* 0x00000009ff09723e */ /* 0x000fe200024050ff */
[-C--:B------:R-:W-:Y:S01]  /*4fb0*/  FMUL R29, R29, R88.reuse ;  /* 0x000000581d1d7220 */ /* 0x080fe20000400000 */
[----:B------:R-:W-:Y:S01]  /*4fc0*/  F2FP.TF32.F32.PACK_B R25, R25 ;  /* 0x00000019ff19723e */ /* 0x000fe200024050ff */
[----:B------:R-:W-:Y:S01]  /*4fd0*/  FMUL R31, R31, R88 ;  /* 0x000000581f1f7220 */ /* 0x000fe20000400000 */
[C---:B------:R-:W-:Y:S01]  /*4fe0*/  SHF.L.U64.HI R7, R94.reuse, 0x2, R95 ;  /* 0x000000025e077819 */ /* 0x040fe2000001025f */
[----:B------:R0:W-:Y:S01]  /*4ff0*/  @P2 STG.E desc[UR36][R4.64], R9 ;  /* 0x0000000904002986 */ /* 0x0001e2000c101924 */
[----:B------:R-:W-:Y:S01]  /*5000*/  LEA R6, P3, R94, R4, 0x2 ;  /* 0x000000045e067211 */ /* 0x000fe200078610ff */
[-C--:B------:R-:W-:Y:S01]  /*5010*/  FMUL R13, R32, R88.reuse ;  /* 0x00000058200d7220 */ /* 0x080fe20000400000 */
[C---:B------:R-:W-:Y:S01]  /*5020*/  ISETP.GT.AND P2, PT, R3.reuse, 0x8, PT ;  /* 0x000000080300780c */ /* 0x040fe20003f44270 */
[----:B------:R-:W-:Y:S01]  /*5030*/  @P1 STG.E desc[UR36][R4.64+0x4], R25 ;  /* 0x0000041904001986 */ /* 0x000fe2000c101924 */
[----:B------:R-:W-:Y:S01]  /*5040*/  ISETP.GT.AND P1, PT, R3, 0x9, PT ;  /* 0x000000090300780c */ /* 0x000fe20003f24270 */
[----:B------:R-:W-:Y:S01]  /*5050*/  IMAD.X R7, R7, 0x1, R5, P3 ;  /* 0x0000000107077824 */ /* 0x000fe200018e0605 */
[C---:B------:R-:W-:Y:S01]  /*5060*/  ISETP.GT.AND P0, PT, R0.reuse, 0x8, P0 ;  /* 0x000000080000780c */ /* 0x040fe20000704270 */
[-C--:B------:R-:W-:Y:S01]  /*5070*/  FMUL R33, R33, R88.reuse ;  /* 0x0000005821217220 */ /* 0x080fe20000400000 */
[C---:B------:R-:W-:Y:S01]  /*5080*/  ISETP.GT.AND P4, PT, R0.reuse, 0x8, P4 ;  /* 0x000000080000780c */ /* 0x040fe20002784270 */
[-C--:B------:R-:W-:Y:S01]  /*5090*/  FMUL R35, R35, R88.reuse ;  /* 0x0000005823237220 */ /* 0x080fe20000400000 */
[----:B------:R-:W-:Y:S01]  /*50a0*/  ISETP.GT.AND P5, PT, R0, RZ, P2 ;  /* 0x000000ff0000720c */ /* 0x000fe200017a4270 */
[-C--:B0-----:R-:W-:Y:S01]  /*50b0*/  FMUL R9, R28, R88.reuse ;  /* 0x000000581c097220 */ /* 0x081fe20000400000 */
[C---:B------:R-:W-:Y:S01]  /*50c0*/  ISETP.GT.AND P3, PT, R0.reuse, RZ, P1 ;  /* 0x000000ff0000720c */ /* 0x040fe20000f64270 */
[-C--:B------:R-:W-:Y:S01]  /*50d0*/  FMUL R37, R37, R88.reuse ;  /* 0x0000005825257220 */ /* 0x080fe20000400000 */
[----:B------:R-:W-:Y:S01]  /*50e0*/  F2FP.TF32.F32.PACK_B R11, R11 ;  /* 0x0000000bff0b723e */ /* 0x000fe200024050ff */
[-C--:B------:R-:W-:Y:S01]  /*50f0*/  FMUL R39, R39, R88.reuse ;  /* 0x0000005827277220 */ /* 0x080fe20000400000 */
[----:B------:R-:W-:Y:S01]  /*5100*/  F2FP.TF32.F32.PACK_B R27, R27 ;  /* 0x0000001bff1b723e */ /* 0x000fe200024050ff */
[-C--:B------:R-:W-:Y:S01]  /*5110*/  FMUL R41, R41, R88.reuse ;  /* 0x0000005829297220 */ /* 0x080fe20000400000 */
[----:B------:R-:W-:Y:S01]  /*5120*/  F2FP.TF32.F32.PACK_B R9, R9 ;  /* 0x00000009ff09723e */ /* 0x000fe200024050ff */
[----:B------:R0:W-:Y:S01]  /*5130*/  @P0 STG.E desc[UR36][R6.64], R11 ;  /* 0x0000000b06000986 */ /* 0x0001e2000c101924 */
[----:B------:R-:W-:Y:S01]  /*5140*/  F2FP.TF32.F32.PACK_B R29, R29 ;  /* 0x0000001dff1d723e */ /* 0x000fe200024050ff */
[-C--:B------:R-:W-:Y:S01]  /*5150*/  FMUL R43, R43, R88.reuse ;  /* 0x000000582b2b7220 */ /* 0x080fe20000400000 */
[----:B------:R-:W-:Y:S01]  /*5160*/  ISETP.GT.AND P0, PT, R3, 0x10, PT ;  /* 0x000000100300780c */ /* 0x000fe20003f04270 */
[----:B------:R-:W-:Y:S01]  /*5170*/  @P4 STG.E desc[UR36][R6.64+0x4], R27 ;  /* 0x0000041b06004986 */ /* 0x000fe2000c101924 */
[C---:B------:R-:W-:Y:S01]  /*5180*/  ISETP.GT.AND P2, PT, R0.reuse, 0x8, P2 ;  /* 0x000000080000780c */ /* 0x040fe20001744270 */
[-C--:B------:R-:W-:Y:S01]  /*5190*/  FMUL R45, R45, R88.reuse ;  /* 0x000000582d2d7220 */ /* 0x080fe20000400000 */
[C---:B------:R-:W-:Y:S01]  /*51a0*/  ISETP.GT.AND P1, PT, R0.reuse, 0x8, P1 ;  /* 0x000000080000780c */ /* 0x040fe20000f24270 */
[----:B------:R1:W-:Y:S01]  /*51b0*/  @P5 STG.E desc[UR36][R4.64+0x20], R9 ;  /* 0x0000200904005986 */ /* 0x0003e2000c101924 */
[----:B------:R-:W-:Y:S01]  /*51c0*/  ISETP.GT.AND P5, PT, R0, RZ, P0 ;  /* 0x000000ff0000720c */ /* 0x000fe200007a4270 */
[-C--:B------:R-:W-:Y:S01]  /*51d0*/  FMUL R47, R47, R88.reuse ;  /* 0x000000582f2f7220 */ /* 0x080fe20000400000 */
[----:B------:R-:W-:Y:S01]  /*51e0*/  F2FP.TF32.F32.PACK_B R31, R31 ;  /* 0x0000001fff1f723e */ /* 0x000fe200024050ff */
[----:B------:R-:W-:Y:S01]  /*51f0*/  @P3 STG.E desc[UR36][R4.64+0x24], R29 ;  /* 0x0000241d04003986 */ /* 0x000fe2000c101924 */
[----:B------:R-:W-:Y:S01]  /*5200*/  ISETP.GT.AND P3, PT, R3, 0x11, PT ;  /* 0x000000110300780c */ /* 0x000fe20003f64270 */
[-C--:B0-----:R-:W-:Y:S01]  /*5210*/  FMUL R11, R30, R88.reuse ;  /* 0x000000581e0b7220 */ /* 0x081fe20000400000 */
[----:B------:R-:W-:Y:S01]  /*5220*/  F2FP.TF32.F32.PACK_B R13, R13 ;  /* 0x0000000dff0d723e */ /* 0x000fe200024050ff */
[-C--:B------:R-:W-:Y:S01]  /*5230*/  FMUL R49, R49, R88.reuse ;  /* 0x0000005831317220 */ /* 0x080fe20000400000 */
[----:B------:R-:W-:Y:S01]  /*5240*/  ISETP.GT.AND P4, PT, R0, RZ, P3 ;  /* 0x000000ff0000720c */ /* 0x000fe20001f84270 */
[-C--:B------:R-:W-:Y:S01]  /*5250*/  FMUL R51, R51, R88.reuse ;  /* 0x0000005833337220 */ /* 0x080fe20000400000 */
[----:B------:R-:W-:Y:S01]  /*5260*/  F2FP.TF32.F32.PACK_B R11, R11 ;  /* 0x0000000bff0b723e */ /* 0x000fe200024050ff */
[-C--:B-1----:R-:W-:Y:S01]  /*5270*/  FMUL R9, R34, R88.reuse ;  /* 0x0000005822097220 */ /* 0x082fe20000400000 */
[----:B------:R-:W-:Y:S01]  /*5280*/  F2FP.TF32.F32.PACK_B R33, R33 ;  /* 0x00000021ff21723e */ /* 0x000fe200024050ff */
[-C--:B------:R-:W-:Y:S01]  /*5290*/  FMUL R53, R53, R88.reuse ;  /* 0x0000005835357220 */ /* 0x080fe20000400000 */
[C---:B------:R-:W-:Y:S01]  /*52a0*/  ISETP.GT.AND P0, PT, R0.reuse, 0x8, P0 ;  /* 0x000000080000780c */ /* 0x040fe20000704270 */
[----:B------:R0:W-:Y:S01]  /*52b0*/  @P2 STG.E desc[UR36][R6.64+0x20], R11 ;  /* 0x0000200b06002986 */ /* 0x0001e2000c101924 */
[----:B------:R-:W-:Y:S01]  /*52c0*/  ISETP.GT.AND P2, PT, R3, 0x19, PT ;  /* 0x000000190300780c */ /* 0x000fe20003f44270 */
[-C--:B------:R-:W-:Y:S01]  /*52d0*/  FMUL R55, R55, R88.reuse ;  /* 0x0000005837377220 */ /* 0x080fe20000400000 */
[----:B------:R-:W-:Y:S01]  /*52e0*/  F2FP.TF32.F32.PACK_B R9, R9 ;  /* 0x00000009ff09723e */ /* 0x000fe200024050ff */
[----:B------:R-:W-:Y:S01]  /*52f0*/  @P1 STG.E desc[UR36][R6.64+0x24], R31 ;  /* 0x0000241f06001986 */ /* 0x000fe2000c101924 */
[----:B------:R-:W-:Y:S01]  /*5300*/  ISETP.GT.AND P1, PT, R3, 0x18, PT ;  /* 0x000000180300780c */ /* 0x000fe20003f24270 */
[-C--:B------:R-:W-:Y:S01]  /*5310*/  FMUL R57, R57, R88.reuse ;  /* 0x0000005839397220 */ /* 0x080fe20000400000 */
[----:B------:R-:W-:Y:S01]  /*5320*/  F2FP.TF32.F32.PACK_B R35, R35 ;  /* 0x00000023ff23723e */ /* 0x000fe200024050ff */
[----:B------:R1:W-:Y:S01]  /*5330*/  @P5 STG.E desc[UR36][R4.64+0x40], R13 ;  /* 0x0000400d04005986 */ /* 0x0003e2000c101924 */
[C---:B------:R-:W-:Y:S01]  /*5340*/  ISETP.GT.AND P5, PT, R0.reuse, RZ, P1 ;  /* 0x000000ff0000720c */ /* 0x040fe20000fa4270 */
[-C--:B------:R-:W-:Y:S01]  /*5350*/  FMUL R59, R59, R88.reuse ;  /* 0x000000583b3b7220 */ /* 0x080fe20000400000 */
[----:B------:R-:W-:Y:S01]  /*5360*/  F2FP.TF32.F32.PACK_B R37, R37 ;  /* 0x00000025ff25723e */ /* 0x000fe200024050ff */
[----:B------:R-:W-:Y:S01]  /*5370*/  @P4 STG.E desc[UR36][R4.64+0x44], R33 ;  /* 0x0000442104004986 */ /* 0x000fe2000c101924 */
[----:B------:R-:W-:Y:S01]  /*5380*/  ISETP.GT.AND P4, PT, R0, 0x8, P3 ;  /* 0x000000080000780c */ /* 0x000fe20001f84270 */
[-C--:B0-----:R-:W-:Y:S01]  /*5390*/  FMUL R11, R36, R88.reuse ;  /* 0x00000058240b7220 */ /* 0x081fe20000400000 */
[C---:B------:R-:W-:Y:S01]  /*53a0*/  ISETP.GT.AND P3, PT, R0.reuse, RZ, P2 ;  /* 0x000000ff0000720c */ /* 0x040fe20001764270 */
[----:B------:R0:W-:Y:S01]  /*53b0*/  @P0 STG.E desc[UR36][R6.64+0x40], R9 ;  /* 0x0000400906000986 */ /* 0x0001e2000c101924 */
[----:B------:R-:W-:Y:S01]  /*53c0*/  ISETP.GT.AND P1, PT, R0, 0x8, P1 ;  /* 0x000000080000780c */ /* 0x000fe20000f24270 */
[-C--:B------:R-:W-:Y:S01]  /*53d0*/  FMUL R61, R61, R88.reuse ;  /* 0x000000583d3d7220 */ /* 0x080fe20000400000 */
[----:B------:R-:W-:Y:S01]  /*53e0*/  F2FP.TF32.F32.PACK_B R11, R11 ;  /* 0x0000000bff0b723e */ /* 0x000fe200024050ff */
[-C--:B-1----:R-:W-:Y:S01]  /*53f0*/  FMUL R13, R40, R88.reuse ;  /* 0x00000058280d7220 */ /* 0x082fe20000400000 */
[----:B------:R-:W-:Y:S01]  /*5400*/  ISETP.GT.AND P0, PT, R3, 0x20, PT ;  /* 0x000000200300780c */ /* 0x000fe20003f04270 */
[-C--:B------:R-:W-:Y:S01]  /*5410*/  FMUL R63, R63, R88.reuse ;  /* 0x000000583f3f7220 */ /* 0x080fe20000400000 */
[----:B------:R-:W-:Y:S01]  /*5420*/  F2FP.TF32.F32.PACK_B R39, R39 ;  /* 0x00000027ff27723e */ /* 0x000fe200024050ff */
[-C--:B------:R-:W-:Y:S01]  /*5430*/  FMUL R65, R65, R88.reuse ;  /* 0x0000005841417220 */ /* 0x080fe20000400000 */
[----:B------:R-:W-:Y:S01]  /*5440*/  F2FP.TF32.F32.PACK_B R13, R13 ;  /* 0x0000000dff0d723e */ /* 0x000fe200024050ff */
[----:B------:R-:W-:Y:S01]  /*5450*/  @P4 STG.E desc[UR36][R6.64+0x44], R35 ;  /* 0x0000442306004986 */ /* 0x000fe2000c101924 */
[----:B------:R-:W-:Y:S01]  /*5460*/  ISETP.GT.AND P4, PT, R0, 0x8, P2 ;  /* 0x000000080000780c */ /* 0x000fe20001784270 */
[-C--:B0-----:R-:W-:Y:S01]  /*5470*/  FMUL R9, R38, R88.reuse ;  /* 0x0000005826097220 */ /* 0x081fe20000400000 */
[----:B------:R-:W-:Y:S01]  /*5480*/  ISETP.GT.AND P2, PT, R3, 0x21, PT ;  /* 0x000000210300780c */ /* 0x000fe20003f44270 */
[----:B------:R0:W-:Y:S01]  /*5490*/  @P5 STG.E desc[UR36][R4.64+0x60], R11 ;  /* 0x0000600b04005986 */ /* 0x0001e2000c101924 */
[C---:B------:R-:W-:Y:S01]  /*54a0*/  ISETP.GT.AND P5, PT, R0.reuse, RZ, P0 ;  /* 0x000000ff0000720c */ /* 0x040fe200007a4270 */
[-C--:B------:R-:W-:Y:S01]  /*54b0*/  FMUL R67, R67, R88.reuse ;  /* 0x0000005843437220 */ /* 0x080fe20000400000 */
[----:B------:R-:W-:Y:S01]  /*54c0*/  F2FP.TF32.F32.PACK_B R9, R9 ;  /* 0x00000009ff09723e */ /* 0x000fe200024050ff */
[----:B------:R-:W-:Y:S01]  /*54d0*/  @P3 STG.E desc[UR36][R4.64+0x64], R37 ;  /* 0x0000642504003986 */ /* 0x000fe2000c101924 */
[C---:B------:R-:W-:Y:S01]  /*54e0*/  ISETP.GT.AND P3, PT, R0.reuse, RZ, P2 ;  /* 0x000000ff0000720c */ /* 0x040fe20001764270 */
[-C--:B------:R-:W-:Y:S01]  /*54f0*/  FMUL R69, R69, R88.reuse ;  /* 0x0000005845457220 */ /* 0x080fe20000400000 */
[----:B------:R-:W-:Y:S01]  /*5500*/  F2FP.TF32.F32.PACK_B R41, R41 ;  /* 0x00000029ff29723e */ /* 0x000fe200024050ff */
[----:B------:R1:W-:Y:S01]  /*5510*/  @P1 STG.E desc[UR36][R6.64+0x60], R9 ;  /* 0x0000600906001986 */ /* 0x0003e2000c101924 */
[C---:B------:R-:W-:Y:S01]  /*5520*/  ISETP.GT.AND P0, PT, R0.reuse, 0x8, P0 ;  /* 0x000000080000780c */ /* 0x040fe20000704270 */
[-C--:B------:R-:W-:Y:S01]  /*5530*/  FMUL R71, R71, R88.reuse ;  /* 0x0000005847477220 */ /* 0x080fe20000400000 */
[C---:B------:R-:W-:Y:S01]  /*5540*/  ISETP.GT.AND P1, PT, R3.reuse, 0x28, PT ;  /* 0x000000280300780c */ /* 0x040fe20003f24270 */
[----:B------:R-:W-:Y:S01]  /*5550*/  @P4 STG.E desc[UR36][R6.64+0x64], R39 ;  /* 0x0000642706004986 */ /* 0x000fe2000c101924 */
[----:B------:R-:W-:Y:S01]  /*5560*/  ISETP.GT.AND P4, PT, R0, 0x8, P2 ;  /* 0x000000080000780c */ /* 0x000fe20001784270 */
[-C--:B0-----:R-:W-:Y:S01]  /*5570*/  FMUL R11, R44, R88.reuse ;  /* 0x000000582c0b7220 */ /* 0x081fe20000400000 */
[----:B------:R-:W-:Y:S01]  /*5580*/  ISETP.GT.AND P2, PT, R3, 0x29, PT ;  /* 0x000000290300780c */ /* 0x000fe20003f44270 */
[----:B------:R0:W-:Y:S01]  /*5590*/  @P5 STG.E desc[UR36][R4.64+0x80], R13 ;  /* 0x0000800d04005986 */ /* 0x0001e2000c101924 */
[----:B------:R-:W-:Y:S01]  /*55a0*/  ISETP.GT.AND P5, PT, R0, RZ, P1 ;  /* 0x000000ff0000720c */ /* 0x000fe20000fa4270 */
[-C--:B------:R-:W-:Y:S01]  /*55b0*/  FMUL R73, R73, R88.reuse ;  /* 0x0000005849497220 */ /* 0x080fe20000400000 */
[----:B------:R-:W-:Y:S01]  /*55c0*/  F2FP.TF32.F32.PACK_B R43, R43 ;  /* 0x0000002bff2b723e */ /* 0x000fe200024050ff */
[-C--:B-1----:R-:W-:Y:S01]  /*55d0*/  FMUL R9, R42, R88.reuse ;  /* 0x000000582a097220 */ /* 0x082fe20000400000 */
[----:B------:R-:W-:Y:S01]  /*55e0*/  @P3 STG.E desc[UR36][R4.64+0x84], R41 ;  /* 0x0000842904003986 */ /* 0x000fe2000c101924 */
[----:B------:R-:W-:Y:S01]  /*55f0*/  ISETP.GT.AND P3, PT, R0, RZ, P2 ;  /* 0x000000ff0000720c */ /* 0x000fe20001764270 */
[-C--:B------:R-:W-:Y:S01]  /*5600*/  FMUL R75, R75, R88.reuse ;  /* 0x000000584b4b7220 */ /* 0x080fe20000400000 */
[----:B------:R-:W-:Y:S01]  /*5610*/  F2FP.TF32.F32.PACK_B R11, R11 ;  /* 0x0000000bff0b723e */ /* 0x000fe200024050ff */
[-C--:B------:R-:W-:Y:S01]  /*5620*/  FMUL R77, R77, R88.reuse ;  /* 0x000000584d4d7220 */ /* 0x080fe20000400000 */
[----:B------:R-:W-:Y:S01]  /*5630*/  F2FP.TF32.F32.PACK_B R9, R9 ;  /* 0x00000009ff09723e */ /* 0x000fe200024050ff */
[-C--:B------:R-:W-:Y:S01]  /*5640*/  FMUL R79, R79, R88.reuse ;  /* 0x000000584f4f7220 */ /* 0x080fe20000400000 */
[----:B------:R-:W-:Y:S01]  /*5650*/  F2FP.TF32.F32.PACK_B R45, R45 ;  /* 0x0000002dff2d723e */ /* 0x000fe200024050ff */
[-C--:B0-----:R-:W-:Y:S01]  /*5660*/  FMUL R13, R48, R88.reuse ;  /* 0x00000058300d7220 */ /* 0x081fe20000400000 */
[C---:B------:R-:W-:Y:S01]  /*5670*/  ISETP.GT.AND P1, PT, R0.reuse, 0x8, P1 ;  /* 0x000000080000780c */ /* 0x040fe20000f24270 */
[----:B------:R0:W-:Y:S01]  /*5680*/  @P0 STG.E desc[UR36][R6.64+0x80], R9 ;  /* 0x0000800906000986 */ /* 0x0001e2000c101924 */
[----:B------:R-:W-:Y:S01]  /*5690*/  ISETP.GT.AND P0, PT, R3, 0x30, PT ;  /* 0x000000300300780c */ /* 0x000fe20003f04270 */
[-C--:B------:R-:W-:Y:S01]  /*56a0*/  FMUL R81, R81, R88.reuse ;  /* 0x0000005851517220 */ /* 0x080fe20000400000 */
[----:B------:R-:W-:Y:S01]  /*56b0*/  F2FP.TF32.F32.PACK_B R47, R47 ;  /* 0x0000002fff2f723e */ /* 0x000fe200024050ff */
[----:B------:R-:W-:Y:S01]  /*56c0*/  @P4 STG.E desc[UR36][R6.64+0x84], R43 ;  /* 0x0000842b06004986 */ /* 0x000fe2000c101924 */
[C---:B------:R-:W-:Y:S01]  /*56d0*/  ISETP.GT.AND P4, PT, R0.reuse, 0x8, P2 ;  /* 0x000000080000780c */ /* 0x040fe20001784270 */
[-C--:B------:R-:W-:Y:S01]  /*56e0*/  FMUL R83, R83, R88.reuse ;  /* 0x0000005853537220 */ /* 0x080fe20000400000 */
[----:B------:R-:W-:Y:S01]  /*56f0*/  ISETP.GT.AND P2, PT, R3, 0x31, PT ;  /* 0x000000310300780c */ /* 0x000fe20003f44270 */
[----:B------:R1:W-:Y:S01]  /*5700*/  @P5 STG.E desc[UR36][R4.64+0xa0], R11 ;  /* 0x0000a00b04005986 */ /* 0x0003e2000c101924 */
[----:B------:R-:W-:Y:S01]  /*5710*/  ISETP.GT.AND P5, PT, R0, RZ, P0 ;  /* 0x000000ff0000720c */ /* 0x000fe200007a4270 */
[-C--:B------:R-:W-:Y:S01]  /*5720*/  FMUL R85, R85, R88.reuse ;  /* 0x0000005855557220 */ /* 0x080fe20000400000 */
[----:B------:R-:W-:Y:S01]  /*5730*/  F2FP.TF32.F32.PACK_B R13, R13 ;  /* 0x0000000dff0d723e */ /* 0x000fe200024050ff */
[-C--:B0-----:R-:W-:Y:S01]  /*5740*/  FMUL R9, R46, R88.reuse ;  /* 0x000000582e097220 */ /* 0x081fe20000400000 */
[----:B------:R-:W-:Y:S01]  /*5750*/  @P3 STG.E desc[UR36][R4.64+0xa4], R45 ;  /* 0x0000a42d04003986 */ /* 0x000fe2000c101924 */
[----:B------:R-:W-:Y:S01]  /*5760*/  ISETP.GT.AND P3, PT, R0, RZ, P2 ;  /* 0x000000ff0000720c */ /* 0x000fe20001764270 */
[----:B------:R-:W-:Y:S01]  /*5770*/  FMUL R87, R87, R88 ;  /* 0x0000005857577220 */ /* 0x000fe20000400000 */
[----:B------:R-:W-:-:S02]  /*5780*/  F2FP.TF32.F32.PACK_B R49, R49 ;  /* 0x00000031ff31723e */ /* 0x000fc400024050ff */
[----:B------:R-:W-:Y:S02]  /*5790*/  F2FP.TF32.F32.PACK_B R9, R9 ;  /* 0x00000009ff09723e */ /* 0x000fe400024050ff */
[----:B------:R-:W-:Y:S01]  /*57a0*/  ISETP.GT.AND P0, PT, R0, 0x8, P0 ;  /* 0x000000080000780c */ /* 0x000fe20000704270 */
[----:B-1----:R-:W-:Y:S01]  /*57b0*/  FMUL R11, R52, R88 ;  /* 0x00000058340b7220 */ /* 0x002fe20000400000 */
[----:B------:R-:W-:Y:S01]  /*57c0*/  F2FP.TF32.F32.PACK_B R51, R51 ;  /* 0x00000033ff33723e */ /* 0x000fe200024050ff */
[----:B------:R0:W-:Y:S01]  /*57d0*/  @P1 STG.E desc[UR36][R6.64+0xa0], R9 ;  /* 0x0000a00906001986 */ /* 0x0001e2000c101924 */
[----:B------:R-:W-:Y:S02]  /*57e0*/  ISETP.GT.AND P1, PT, R3, 0x38, PT ;  /* 0x000000380300780c */ /* 0x000fe40003f24270 */
[----:B------:R-:W-:Y:S01]  /*57f0*/  F2FP.TF32.F32.PACK_B R11, R11 ;  /* 0x0000000bff0b723e */ /* 0x000fe200024050ff */
[----:B------:R-:W-:Y:S01]  /*5800*/  @P4 STG.E desc[UR36][R6.64+0xa4], R47 ;  /* 0x0000a42f06004986 */ /* 0x000fe2000c101924 */
[----:B------:R-:W-:-:S02]  /*5810*/  ISETP.GT.AND P4, PT, R0, 0x8, P2 ;  /* 0x000000080000780c */ /* 0x000fc40001784270 */
[----:B------:R-:W-:Y:S01]  /*5820*/  ISETP.GT.AND P2, PT, R3, 0x39, PT ;  /* 0x000000390300780c */ /* 0x000fe20003f44270 */
[----:B------:R1:W-:Y:S01]  /*5830*/  @P5 STG.E desc[UR36][R4.64+0xc0], R13 ;  /* 0x0000c00d04005986 */ /* 0x0003e2000c101924 */
[----:B------:R-:W-:Y:S02]  /*5840*/  ISETP.GT.AND P5, PT, R0, RZ, P1 ;  /* 0x000000ff0000720c */ /* 0x000fe40000fa4270 */
[----:B------:R-:W-:Y:S01]  /*5850*/  F2FP.TF32.F32.PACK_B R53, R53 ;  /* 0x00000035ff35723e */ /* 0x000fe200024050ff */
[-C--:B0-----:R-:W-:Y:S01]  /*5860*/  FMUL R9, R50, R88.reuse ;  /* 0x0000005832097220 */ /* 0x081fe20000400000 */
[----:B------:R-:W-:Y:S01]  /*5870*/  @P3 STG.E desc[UR36][R4.64+0xc4], R49 ;  /* 0x0000c43104003986 */ /* 0x000fe2000c101924 */
[C---:B------:R-:W-:Y:S02]  /*5880*/  ISETP.GT.AND P3, PT, R0.reuse, RZ, P2 ;  /* 0x000000ff0000720c */ /* 0x040fe40001764270 */
[----:B------:R-:W-:Y:S02]  /*5890*/  ISETP.GT.AND P1, PT, R0, 0x8, P1 ;  /* 0x000000080000780c */ /* 0x000fe40000f24270 */
[----:B------:R-:W-:Y:S01]  /*58a0*/  F2FP.TF32.F32.PACK_B R9, R9 ;  /* 0x00000009ff09723e */ /* 0x000fe200024050ff */
[----:B-1----:R-:W-:Y:S01]  /*58b0*/  FMUL R13, R56, R88 ;  /* 0x00000058380d7220 */ /* 0x002fe20000400000 */
[----:B------:R-:W-:-:S03]  /*58c0*/  F2FP.TF32.F32.PACK_B R55, R55 ;  /* 0x00000037ff37723e */ /* 0x000fc600024050ff */
[----:B------:R0:W-:Y:S01]  /*58d0*/  @P0 STG.E desc[UR36][R6.64+0xc0], R9 ;  /* 0x0000c00906000986 */ /* 0x0001e2000c101924 */
[C---:B------:R-:W-:Y:S02]  /*58e0*/  ISETP.GT.AND P0, PT, R3.reuse, 0x40, PT ;  /* 0x000000400300780c */ /* 0x040fe40003f04270 */
[----:B------:R-:W-:Y:S01]  /*58f0*/  F2FP.TF32.F32.PACK_B R13, R13 ;  /* 0x0000000dff0d723e */ /* 0x000fe200024050ff */
[----:B------:R-:W-:Y:S01]  /*5900*/  @P4 STG.E desc[UR36][R6.64+0xc4], R51 ;  /* 0x0000c43306004986 */ /* 0x000fe2000c101924 */
[C---:B------:R-:W-:Y:S02]  /*5910*/  ISETP.GT.AND P4, PT, R0.reuse, 0x8, P2 ;  /* 0x000000080000780c */ /* 0x040fe40001784270 */
[----:B------:R-:W-:Y:S01]  /*5920*/  ISETP.GT.AND P2, PT, R3, 0x41, PT ;  /* 0x000000410300780c */ /* 0x000fe20003f44270 */
[----:B------:R1:W-:Y:S01]  /*5930*/  @P5 STG.E desc[UR36][R4.64+0xe0], R11 ;  /* 0x0000e00b04005986 */ /* 0x0003e2000c101924 */
[----:B------:R-:W-:Y:S02]  /*5940*/  ISETP.GT.AND P5, PT, R0, RZ, P0 ;  /* 0x000000ff0000720c */ /* 0x000fe400007a4270 */
[----:B------:R-:W-:Y:S01]  /*5950*/  F2FP.TF32.F32.PACK_B R57, R57 ;  /* 0x00000039ff39723e */ /* 0x000fe200024050ff */
[----:B0-----:R-:W-:Y:S01]  /*5960*/  FMUL R9, R54, R88 ;  /* 0x0000005836097220 */ /* 0x001fe20000400000 */
[----:B------:R-:W-:Y:S01]  /*5970*/  @P3 STG.E desc[UR36][R4.64+0xe4], R53 ;  /* 0x0000e43504003986 */ /* 0x000fe2000c101924 */
[----:B------:R-:W-:-:S02]  /*5980*/  ISETP.GT.AND P3, PT, R0, RZ, P2 ;  /* 0x000000ff0000720c */ /* 0x000fc40001764270 */
        /* <DEDUP_REMOVED lines=61> */
[----:B------:R-:W-:Y:S01]  /*5d60*/  @P3 STG.E desc[UR36][R4.64+0x164], R69 ;  /* 0x0001644504003986 */ /* 0x000fe2000c101924 */
[----:B0-----:R-:W-:Y:S01]  /*5d70*/  FMUL R9, R70, R88 ;  /* 0x0000005846097220 */ /* 0x001fe20000400000 */
[----:B------:R-:W-:-:S02]  /*5d80*/  ISETP.GT.AND P3, PT, R0, RZ, P2 ;  /* 0x000000ff0000720c */ /* 0x000fc40001764270 */
[----:B------:R-:W-:Y:S02]  /*5d90*/  ISETP.GT.AND P0, PT, R0, 0x8, P0 ;  /* 0x000000080000780c */ /* 0x000fe40000704270 */
[----:B------:R-:W-:Y:S01]  /*5da0*/  F2FP.TF32.F32.PACK_B R9, R9 ;  /* 0x00000009ff09723e */ /* 0x000fe200024050ff */
[----:B-1----:R-:W-:Y:S01]  /*5db0*/  FMUL R11, R76, R88 ;  /* 0x000000584c0b7220 */ /* 0x002fe20000400000 */
[----:B------:R-:W-:-:S03]  /*5dc0*/  F2FP.TF32.F32.PACK_B R75, R75 ;  /* 0x0000004bff4b723e */ /* 0x000fc600024050ff */
[----:B------:R0:W-:Y:S01]  /*5dd0*/  @P1 STG.E desc[UR36][R6.64+0x160], R9 ;  /* 0x0001600906001986 */ /* 0x0001e2000c101924 */
[----:B------:R-:W-:Y:S02]  /*5de0*/  F2FP.TF32.F32.PACK_B R77, R77 ;  /* 0x0000004dff4d723e */ /* 0x000fe400024050ff */
[----:B------:R-:W-:Y:S01]  /*5df0*/  F2FP.TF32.F32.PACK_B R11, R11 ;  /* 0x0000000bff0b723e */ /* 0x000fe200024050ff */
[----:B------:R-:W-:Y:S01]  /*5e00*/  @P4 STG.E desc[UR36][R6.64+0x164], R71 ;  /* 0x0001644706004986 */ /* 0x000fe2000c101924 */
[C---:B------:R-:W-:Y:S02]  /*5e10*/  ISETP.GT.AND P4, PT, R3.reuse, 0x68, PT ;  /* 0x000000680300780c */ /* 0x040fe40003f84270 */
[----:B------:R-:W-:Y:S01]  /*5e20*/  F2FP.TF32.F32.PACK_B R79, R79 ;  /* 0x0000004fff4f723e */ /* 0x000fe200024050ff */
[----:B------:R1:W-:Y:S01]  /*5e30*/  @P5 STG.E desc[UR36][R4.64+0x180], R13 ;  /* 0x0001800d04005986 */ /* 0x0003e2000c101924 */
[----:B------:R-:W-:Y:S02]  /*5e40*/  ISETP.GT.AND P5, PT, R3, 0x69, PT ;  /* 0x000000690300780c */ /* 0x000fe40003fa4270 */
[----:B------:R-:W-:Y:S01]  /*5e50*/  F2FP.TF32.F32.PACK_B R81, R81 ;  /* 0x00000051ff51723e */ /* 0x000fe200024050ff */
[----:B------:R-:W-:Y:S01]  /*5e60*/  @P3 STG.E desc[UR36][R4.64+0x184], R73 ;  /* 0x0001844904003986 */ /* 0x000fe2000c101924 */
[----:B------:R-:W-:Y:S01]  /*5e70*/  ISETP.GT.AND P3, PT, R0, 0x8, P2 ;  /* 0x000000080000780c */ /* 0x000fe20001764270 */
[----:B0-----:R-:W-:Y:S01]  /*5e80*/  FMUL R9, R74, R88 ;  /* 0x000000584a097220 */ /* 0x001fe20000400000 */
[----:B------:R-:W-:-:S02]  /*5e90*/  ISETP.GT.AND P2, PT, R0, RZ, P4 ;  /* 0x000000ff0000720c */ /* 0x000fc40002744270 */
[C---:B------:R-:W-:Y:S02]  /*5ea0*/  ISETP.GT.AND P1, PT, R0.reuse, RZ, P5 ;  /* 0x000000ff0000720c */ /* 0x040fe40002f24270 */
[----:B------:R-:W-:Y:S01]  /*5eb0*/  ISETP.GT.AND P4, PT, R0, 0x8, P4 ;  /* 0x000000080000780c */ /* 0x000fe20002784270 */
[----:B-1----:R-:W-:Y:S01]  /*5ec0*/  FMUL R13, R78, R88 ;  /* 0x000000584e0d7220 */ /* 0x002fe20000400000 */
[----:B------:R-:W-:Y:S02]  /*5ed0*/  ISETP.GT.AND P5, PT, R0, 0x8, P5 ;  /* 0x000000080000780c */ /* 0x000fe40002fa4270 */
[----:B------:R-:W-:Y:S02]  /*5ee0*/  F2FP.TF32.F32.PACK_B R9, R9 ;  /* 0x00000009ff09723e */ /* 0x000fe400024050ff */
[----:B------:R-:W-:Y:S02]  /*5ef0*/  F2FP.TF32.F32.PACK_B R13, R13 ;  /* 0x0000000dff0d723e */ /* 0x000fe400024050ff */
[----:B------:R-:W-:Y:S01]  /*5f00*/  F2FP.TF32.F32.PACK_B R83, R83 ;  /* 0x00000053ff53723e */ /* 0x000fe200024050ff */
[----:B------:R0:W-:Y:S01]  /*5f10*/  @P0 STG.E desc[UR36][R6.64+0x180], R9 ;  /* 0x0001800906000986 */ /* 0x0001e2000c101924 */
[----:B------:R-:W-:-:S02]  /*5f20*/  ISETP.GT.AND P0, PT, R3, 0x79, PT ;  /* 0x000000790300780c */ /* 0x000fc40003f04270 */
[----:B------:R-:W-:Y:S01]  /*5f30*/  F2FP.TF32.F32.PACK_B R85, R85 ;  /* 0x00000055ff55723e */ /* 0x000fe200024050ff */
[----:B------:R-:W-:Y:S01]  /*5f40*/  @P3 STG.E desc[UR36][R6.64+0x184], R75 ;  /* 0x0001844b06003986 */ /* 0x000fe2000c101924 */
[C---:B------:R-:W-:Y:S02]  /*5f50*/  ISETP.GT.AND P3, PT, R3.reuse, 0x70, PT ;  /* 0x000000700300780c */ /* 0x040fe40003f64270 */
[----:B------:R-:W-:Y:S01]  /*5f60*/  F2FP.TF32.F32.PACK_B R87, R87 ;  /* 0x00000057ff57723e */ /* 0x000fe200024050ff */
[----:B------:R1:W-:Y:S01]  /*5f70*/  @P2 STG.E desc[UR36][R4.64+0x1a0], R11 ;  /* 0x0001a00b04002986 */ /* 0x0003e2000c101924 */
[----:B------:R-:W-:-:S03]  /*5f80*/  ISETP.GT.AND P2, PT, R3, 0x71, PT ;  /* 0x000000710300780c */ /* 0x000fc60003f44270 */
[----:B------:R-:W-:Y:S01]  /*5f90*/  @P1 STG.E desc[UR36][R4.64+0x1a4], R77 ;  /* 0x0001a44d04001986 */ /* 0x000fe2000c101924 */
[----:B------:R-:W-:Y:S01]  /*5fa0*/  ISETP.GT.AND P1, PT, R3, 0x78, PT ;  /* 0x000000780300780c */ /* 0x000fe20003f24270 */
[-C--:B------:R-:W-:Y:S01]  /*5fb0*/  FMUL R3, R80, R88.reuse ;  /* 0x0000005850037220 */ /* 0x080fe20000400000 */
[-C--:B0-----:R-:W-:Y:S01]  /*5fc0*/  FMUL R9, R82, R88.reuse ;  /* 0x0000005852097220 */ /* 0x081fe20000400000 */
[----:B------:R0:W-:Y:S01]  /*5fd0*/  @P4 STG.E desc[UR36][R6.64+0x1a0], R13 ;  /* 0x0001a00d06004986 */ /* 0x0001e2000c101924 */
[C---:B------:R-:W-:Y:S02]  /*5fe0*/  ISETP.GT.AND P4, PT, R0.reuse, RZ, P3 ;  /* 0x000000ff0000720c */ /* 0x040fe40001f84270 */
[----:B------:R-:W-:Y:S01]  /*5ff0*/  F2FP.TF32.F32.PACK_B R3, R3 ;  /* 0x00000003ff03723e */ /* 0x000fe200024050ff */
[----:B------:R-:W-:Y:S01]  /*6000*/  @P5 STG.E desc[UR36][R6.64+0x1a4], R79 ;  /* 0x0001a44f06005986 */ /* 0x000fe2000c101924 */
[----:B------:R-:W-:Y:S01]  /*6010*/  ISETP.GT.AND P5, PT, R0, RZ, P2 ;  /* 0x000000ff0000720c */ /* 0x000fe200017a4270 */
[----:B-1----:R-:W-:Y:S01]  /*6020*/  FMUL R11, R84, R88 ;  /* 0x00000058540b7220 */ /* 0x002fe20000400000 */
[----:B------:R-:W-:-:S02]  /*6030*/  ISETP.GT.AND P3, PT, R0, 0x8, P3 ;  /* 0x000000080000780c */ /* 0x000fc40001f64270 */
[----:B------:R-:W-:Y:S02]  /*6040*/  ISETP.GT.AND P2, PT, R0, 0x8, P2 ;  /* 0x000000080000780c */ /* 0x000fe40001744270 */
[----:B------:R-:W-:Y:S01]  /*6050*/  F2FP.TF32.F32.PACK_B R9, R9 ;  /* 0x00000009ff09723e */ /* 0x000fe200024050ff */
[----:B0-----:R-:W-:Y:S01]  /*6060*/  FMUL R13, R86, R88 ;  /* 0x00000058560d7220 */ /* 0x001fe20000400000 */
[----:B------:R-:W-:Y:S01]  /*6070*/  F2FP.TF32.F32.PACK_B R11, R11 ;  /* 0x0000000bff0b723e */ /* 0x000fe200024050ff */
[----:B------:R-:W-:Y:S01]  /*6080*/  @P4 STG.E desc[UR36][R4.64+0x1c0], R3 ;  /* 0x0001c00304004986 */ /* 0x000fe2000c101924 */
[C---:B------:R-:W-:Y:S02]  /*6090*/  ISETP.GT.AND P4, PT, R0.reuse, RZ, P1 ;  /* 0x000000ff0000720c */ /* 0x040fe40000f84270 */
[C---:B------:R-:W-:Y:S01]  /*60a0*/  ISETP.GT.AND P1, PT, R0.reuse, 0x8, P1 ;  /* 0x000000080000780c */ /* 0x040fe20000f24270 */
[----:B------:R-:W-:Y:S01]  /*60b0*/  @P5 STG.E desc[UR36][R4.64+0x1c4], R81 ;  /* 0x0001c45104005986 */ /* 0x000fe2000c101924 */
[----:B------:R-:W-:-:S02]  /*60c0*/  ISETP.GT.AND P5, PT, R0, RZ, P0 ;  /* 0x000000ff0000720c */ /* 0x000fc400007a4270 */
[----:B------:R-:W-:Y:S01]  /*60d0*/  ISETP.GT.AND P0, PT, R0, 0x8, P0 ;  /* 0x000000080000780c */ /* 0x000fe20000704270 */
[----:B------:R-:W-:Y:S01]  /*60e0*/  @P3 STG.E desc[UR36][R6.64+0x1c0], R9 ;  /* 0x0001c00906003986 */ /* 0x000fe2000c101924 */
[----:B------:R-:W-:-:S03]  /*60f0*/  F2FP.TF32.F32.PACK_B R13, R13 ;  /* 0x0000000dff0d723e */ /* 0x000fc600024050ff */
[----:B------:R-:W-:Y:S04]  /*6100*/  @P2 STG.E desc[UR36][R6.64+0x1c4], R83 ;  /* 0x0001c45306002986 */ /* 0x000fe8000c101924 */
[----:B------:R-:W-:Y:S04]  /*6110*/  @P4 STG.E desc[UR36][R4.64+0x1e0], R11 ;  /* 0x0001e00b04004986 */ /* 0x000fe8000c101924 */
[----:B------:R0:W-:Y:S02]  /*6120*/  @P5 STG.E desc[UR36][R4.64+0x1e4], R85 ;  /* 0x0001e45504005986 */ /* 0x0001e4000c101924 */
[----:B0-----:R-:W-:-:S02]  /*6130*/  @P1 IMAD.MOV.U32 R4, RZ, RZ, R6 ;  /* 0x000000ffff041224 */ /* 0x001fc400078e0006 */
[----:B------:R-:W-:-:S05]  /*6140*/  @P1 IMAD.MOV.U32 R5, RZ, RZ, R7 ;  /* 0x000000ffff051224 */ /* 0x000fca00078e0007 */
[----:B------:R0:W-:Y:S04]  /*6150*/  @P1 STG.E desc[UR36][R4.64+0x1e0], R13 ;  /* 0x0001e00d04001986 */ /* 0x0001e8000c101924 */
[----:B------:R0:W-:Y:S02]  /*6160*/  @P0 STG.E desc[UR36][R6.64+0x1e4], R87 ;  /* 0x0001e45706000986 */ /* 0x0001e4000c101924 */
.L_x_159:
[----:B------:R-:W-:Y:S05]  /*6170*/  BSYNC B0 ;  /* 0x0000000000007941 */ /* 0x000fea0003800000 */
.L_x_33:
[----:B0-----:R-:W2:Y:S01]  /*6180*/  LDL.64 R4, [R1] ;  /* 0x0000000001047983 */ /* 0x001ea20000100a00 */
[----:B------:R-:W-:Y:S01]  /*6190*/  ULDC.64 UR4, c[0x0][0x650] ;  /* 0x0001940000047ab9 */ /* 0x000fe20000000a00 */
[----:B------:R-:W-:Y:S02]  /*61a0*/  IMAD.U32 R0, RZ, RZ, UR44 ;  /* 0x0000002cff007e24 */ /* 0x000fe4000f8e00ff */
[----:B------:R-:W-:Y:S02]  /*61b0*/  IMAD.MOV.U32 R22, RZ, RZ, -0x1 ;  /* 0xffffffffff167424 */ /* 0x000fe400078e00ff */
[----:B------:R0:W-:Y:S01]  /*61c0*/  SYNCS.ARRIVE.TRANS64.A1T0 RZ, [R0+UR46], RZ ;  /* 0x000000ff00ff79a7 */ /* 0x0001e2000810002e */
[----:B-----5:R-:W-:Y:S02]  /*61d0*/  IMAD.MOV.U32 R18, RZ, RZ, -0x1 ;  /* 0xffffffffff127424 */ /* 0x020fe400078e00ff */
[----:B------:R-:W-:Y:S01]  /*61e0*/  IMAD.MOV.U32 R19, RZ, RZ, -0x1 ;  /* 0xffffffffff137424 */ /* 0x000fe200078e00ff */
[----:B0-----:R-:W-:-:S02]  /*61f0*/  PRMT R0, RZ, 0x7610, R0 ;  /* 0x00007610ff007816 */ /* 0x001fc40000000000 */
[----:B--2---:R-:W-:-:S05]  /*6200*/  LEA R16, P0, R4, R16, 0x1 ;  /* 0x0000001004107211 */ /* 0x004fca00078008ff */
[----:B------:R-:W-:Y:S01]  /*6210*/  IMAD.X R17, R98, 0x1, R17, P0 ;  /* 0x0000000162117824 */ /* 0x000fe200000e0611 */
[----:B------:R-:W-:-:S04]  /*6220*/  ISETP.GE.U32.AND P0, PT, R16, UR4, PT ;  /* 0x0000000410007c0c */ /* 0x000fc8000bf06070 */
[----:B------:R-:W-:-:S13]  /*6230*/  ISETP.GE.U32.AND.EX P0, PT, R17, UR5, PT, P0 ;  /* 0x0000000511007c0c */ /* 0x000fda000bf06100 */
[----:B------:R-:W-:Y:S05]  /*6240*/  @P0 BRA `(.L_x_160) ;  /* 0x00000004004c0947 */ /* 0x000fea0003800000 */
[----:B----4-:R-:W0:Y:S01]  /*6250*/  LDC.64 R10, c[0x0][0x628] ;  /* 0x00018a00ff0a7b82 */ /* 0x010e220000000a00 */
[----:B------:R-:W2:Y:S01]  /*6260*/  S2R R12, SR_CTAID.X ;  /* 0x00000000000c7919 */ /* 0x000ea20000002500 */
[----:B------:R-:W-:Y:S02]  /*6270*/  IMAD.MOV.U32 R8, RZ, RZ, R16 ;  /* 0x000000ffff087224 */ /* 0x000fe400078e0010 */
[----:B------:R-:W-:Y:S01]  /*6280*/  IMAD.MOV.U32 R9, RZ, RZ, R17 ;  /* 0x000000ffff097224 */ /* 0x000fe200078e0011 */
[----:B------:R-:W4:Y:S03]  /*6290*/  S2R R18, SR_CTAID.Y ;  /* 0x0000000000127919 */ /* 0x000f260000002600 */
[----:B------:R-:W1:Y:S08]  /*62a0*/  LDC R0, c[0x0][0x630] ;  /* 0x00018c00ff007b82 */ /* 0x000e700000000800 */
[----:B------:R-:W1:Y:S01]  /*62b0*/  LDC.64 R14, c[0x0][0x620] ;  /* 0x00018800ff0e7b82 */ /* 0x000e620000000a00 */
[----:B0-----:R-:W-:-:S04]  /*62c0*/  ISETP.NE.U32.AND P0, PT, R10, RZ, PT ;  /* 0x000000ff0a00720c */ /* 0x001fc80003f05070 */
[----:B------:R-:W-:-:S13]  /*62d0*/  ISETP.NE.AND.EX P0, PT, R11, RZ, PT, P0 ;  /* 0x000000ff0b00720c */ /* 0x000fda0003f05300 */
[----:B-12-4-:R-:W-:Y:S05]  /*62e0*/  @!P0 BRA `(.L_x_161) ;  /* 0x0000000000288947 */ /* 0x016fea0003800000 */
[----:B------:R-:W0:Y:S02]  /*62f0*/  LDC R3, c[0x0][0x634] ;  /* 0x00018d00ff037b82 */ /* 0x000e240000000800 */
[----:B0-----:R-:W-:-:S05]  /*6300*/  IADD3 R3, P0, R16, R3, RZ ;  /* 0x0000000310037210 */ /* 0x001fca0007f1e0ff */
[----:B------:R-:W-:-:S04]  /*6310*/  IMAD.X R13, RZ, RZ, R17, P0 ;  /* 0x000000ffff0d7224 */ /* 0x000fc800000e0611 */
[----:B------:R-:W-:-:S04]  /*6320*/  IMAD.WIDE.U32 R4, R13, R10, RZ ;  /* 0x0000000a0d047225 */ /* 0x000fc800078e00ff */
[----:B---3--:R-:W-:-:S04]  /*6330*/  IMAD.WIDE.U32 R6, P0, R3, R11, R4 ;  /* 0x0000000b03067225 */ /* 0x008fc80007800004 */
[----:B------:R-:W-:-:S04]  /*6340*/  IMAD.WIDE.U32 R4, R3, R10, RZ ;  /* 0x0000000a03047225 */ /* 0x000fc800078e00ff */
[----:B------:R-:W-:Y:S01]  /*6350*/  IMAD.X R9, RZ, RZ, RZ, P0 ;  /* 0x000000ffff097224 */ /* 0x000fe200000e06ff */
[----:B------:R-:W-:Y:S01]  /*6360*/  IADD3 RZ, P0, R5, R6, RZ ;  /* 0x0000000605ff7210 */ /* 0x000fe20007f1e0ff */
[----:B------:R-:W-:-:S04]  /*6370*/  IMAD.MOV.U32 R8, RZ, RZ, R7 ;  /* 0x000000ffff087224 */ /* 0x000fc800078e0007 */
[----:B------:R-:W-:-:S08]  /*6380*/  IMAD.WIDE.U32.X R8, R13, R11, R8, P0 ;  /* 0x0000000b0d087225 */ /* 0x000fd000000e0408 */
.L_x_161:
[-CC-:B------:R-:W-:Y:S01]  /*6390*/  SHF.R.U64 R19, R8, R0.reuse, R9.reuse ;  /* 0x0000000008137219 */ /* 0x180fe20000001209 */
[----:B------:R-:W0:Y:S01]  /*63a0*/  LDC.64 R24, c[0x0][0x640] ;  /* 0x00019000ff187b82 */ /* 0x000e220000000a00 */
[----:B------:R-:W-:Y:S01]  /*63b0*/  SHF.R.U32.HI R0, RZ, R0, R9 ;  /* 0x00000000ff007219 */ /* 0x000fe20000011609 */
[----:B------:R-:W-:Y:S01]  /*63c0*/  ULDC UR4, c[0x0][0x150] ;  /* 0x0000540000047ab9 */ /* 0x000fe20000000800 */
[----:B------:R-:W-:Y:S02]  /*63d0*/  IADD3 R3, P0, RZ, -R19, RZ ;  /* 0x80000013ff037210 */ /* 0x000fe40007f1e0ff */
[----:B---3--:R-:W-:-:S03]  /*63e0*/  I2FP.F32.U32 R7, R12 ;  /* 0x0000000c00077245 */ /* 0x008fc60000201000 */
[----:B------:R-:W1:Y:S01]  /*63f0*/  LDC R6, c[0x0][0x618] ;  /* 0x00018600ff067b82 */ /* 0x000e620000000800 */
[----:B------:R-:W-:Y:S02]  /*6400*/  IMAD.X R5, RZ, RZ, ~R0, P0 ;  /* 0x000000ffff057224 */ /* 0x000fe400000e0e00 */
[----:B------:R-:W-:Y:S01]  /*6410*/  FMUL R7, R7, UR4 ;  /* 0x0000000407077c20 */ /* 0x000fe20008400000 */
[----:B------:R-:W-:Y:S01]  /*6420*/  ULDC UR4, c[0x0][0x154] ;  /* 0x0000550000047ab9 */ /* 0x000fe20000000800 */
[-C--:B------:R-:W-:Y:S02]  /*6430*/  IMAD R0, R5, R14.reuse, RZ ;  /* 0x0000000e05007224 */ /* 0x080fe400078e02ff */
[C---:B------:R-:W-:Y:S01]  /*6440*/  IMAD.WIDE.U32 R4, R3.reuse, R14, R16 ;  /* 0x0000000e03047225 */ /* 0x040fe200078e0010 */
[----:B------:R-:W2:Y:S01]  /*6450*/  LDC R8, c[0x0][0x608] ;  /* 0x00018200ff087b82 */ /* 0x000ea20000000800 */
[----:B------:R-:W3:Y:S02]  /*6460*/  F2I.U32.TRUNC.NTZ R7, R7 ;  /* 0x0000000700077305 */ /* 0x000ee4000020f000 */
[----:B------:R-:W-:Y:S01]  /*6470*/  IMAD R3, R3, R15, R0 ;  /* 0x0000000f03037224 */ /* 0x000fe200078e0200 */
[----:B------:R-:W-:-:S03]  /*6480*/  I2FP.F32.U32 R0, R18 ;  /* 0x0000001200007245 */ /* 0x000fc60000201000 */
[----:B------:R-:W-:Y:S01]  /*6490*/  IMAD.IADD R3, R5, 0x1, R3 ;  /* 0x0000000105037824 */ /* 0x000fe200078e0203 */
[----:B------:R-:W4:Y:S01]  /*64a0*/  LDC R11, c[0x0][0x658] ;  /* 0x00019600ff0b7b82 */ /* 0x000f220000000800 */
[----:B0-----:R-:W-:-:S04]  /*64b0*/  ISETP.NE.U32.AND P0, PT, R24, RZ, PT ;  /* 0x000000ff1800720c */ /* 0x001fc80003f05070 */
[----:B------:R-:W-:-:S03]  /*64c0*/  ISETP.NE.AND.EX P0, PT, R25, RZ, PT, P0 ;  /* 0x000000ff1900720c */ /* 0x000fc60003f05300 */
[----:B------:R-:W0:Y:S01]  /*64d0*/  LDC R9, c[0x0][0x144] ;  /* 0x00005100ff097b82 */ /* 0x000e220000000800 */
[-C--:B-1----:R-:W-:Y:S01]  /*64e0*/  SHF.R.U64 R10, R4, R6.reuse, R3 ;  /* 0x00000006040a7219 */ /* 0x082fe20000001203 */
[----:B---3--:R-:W-:Y:S01]  /*64f0*/  IMAD.MOV R7, RZ, RZ, -R7 ;  /* 0x000000ffff077224 */ /* 0x008fe200078e0a07 */
[----:B------:R-:W-:Y:S01]  /*6500*/  SHF.R.U32.HI R3, RZ, R6, R3 ;  /* 0x00000006ff037219 */ /* 0x000fe20000011603 */
[----:B------:R-:W-:-:S04]  /*6510*/  FMUL R6, R0, UR4 ;  /* 0x0000000400067c20 */ /* 0x000fc80008400000 */
[----:B------:R-:W1:Y:S01]  /*6520*/  LDC R21, c[0x0][0x148] ;  /* 0x00005200ff157b82 */ /* 0x000e620000000800 */
[----:B------:R3:W0:Y:S01]  /*6530*/  F2I.U32.TRUNC.NTZ R14, R6 ;  /* 0x00000006000e7305 */ /* 0x000622000020f000 */
[-CC-:B--2---:R-:W-:Y:S02]  /*6540*/  SHF.R.U64 R13, R10, R8.reuse, R3.reuse ;  /* 0x000000080a0d7219 */ /* 0x184fe40000001203 */
[----:B------:R-:W-:-:S04]  /*6550*/  SHF.R.U32.HI R0, RZ, R8, R3 ;  /* 0x00000008ff007219 */ /* 0x000fc80000011603 */
[----:B------:R-:W2:Y:S01]  /*6560*/  LDC R20, c[0x0][0x648] ;  /* 0x00019200ff147b82 */ /* 0x000ea20000000800 */
[-CC-:B----4-:R-:W-:Y:S02]  /*6570*/  SHF.R.U64 R15, R13, R11.reuse, R0.reuse ;  /* 0x0000000b0d0f7219 */ /* 0x190fe40000001200 */
[----:B------:R-:W-:-:S03]  /*6580*/  SHF.R.U32.HI R5, RZ, R11, R0 ;  /* 0x0000000bff057219 */ /* 0x000fc60000011600 */
[----:B------:R-:W-:Y:S02]  /*6590*/  IMAD.MOV.U32 R4, RZ, RZ, R15 ;  /* 0x000000ffff047224 */ /* 0x000fe400078e000f */
[----:B------:R-:W4:Y:S01]  /*65a0*/  LDC R26, c[0x0][0x638] ;  /* 0x00018e00ff1a7b82 */ /* 0x000f220000000800 */
[----:B0-----:R-:W-:-:S07]  /*65b0*/  IMAD R22, R9, R7, R12 ;  /* 0x0000000709167224 */ /* 0x001fce00078e020c */
[----:B------:R-:W0:Y:S08]  /*65c0*/  LDC R27, c[0x0][0x610] ;  /* 0x00018400ff1b7b82 */ /* 0x000e300000000800 */
[----:B------:R-:W0:Y:S01]  /*65d0*/  LDC R28, c[0x0][0x600] ;  /* 0x00018000ff1c7b82 */ /* 0x000e220000000800 */
[----:B-123--:R-:W-:Y:S05]  /*65e0*/  @!P0 BRA `(.L_x_162) ;  /* 0x0000000000288947 */ /* 0x00efea0003800000 */
[----:B------:R-:W1:Y:S02]  /*65f0*/  LDC R0, c[0x0][0x64c] ;  /* 0x00019300ff007b82 */ /* 0x000e640000000800 */
[----:B-1----:R-:W-:-:S05]  /*6600*/  IADD3 R3, P0, R15, R0, RZ ;  /* 0x000000000f037210 */ /* 0x002fca0007f1e0ff */
        /* <DEDUP_REMOVED lines=8> */
.L_x_162:
[----:B------:R-:W-:Y:S01]  /*6690*/  ISETP.NE.AND P0, PT, R2, 0x1, PT ;  /* 0x000000010200780c */ /* 0x000fe20003f05270 */
[----:B------:R-:W-:Y:S01]  /*66a0*/  IMAD.MOV R14, RZ, RZ, -R14 ;  /* 0x000000ffff0e7224 */ /* 0x000fe200078e0a0e */
[----:B------:R-:W-:Y:S02]  /*66b0*/  SHF.R.U64 R0, R4, R20, R5 ;  /* 0x0000001404007219 */ /* 0x000fe40000001205 */
[----:B------:R-:W-:Y:S02]  /*66c0*/  LOP3.LUT R3, R13, R100, RZ, 0xc0, !PT ;  /* 0x000000640d037212 */ /* 0x000fe400078ec0ff */
[----:B------:R-:W-:Y:S01]  /*66d0*/  LOP3.LUT R5, R10, R99, RZ, 0xc0, !PT ;  /* 0x000000630a057212 */ /* 0x000fe200078ec0ff */
[----:B------:R-:W-:Y:S02]  /*66e0*/  IMAD.MOV R4, RZ, RZ, -R0 ;  /* 0x000000ffff047224 */ /* 0x000fe400078e0a00 */
[----:B------:R-:W-:Y:S02]  /*66f0*/  IMAD R3, R96, R0, R3 ;  /* 0x0000000060037224 */ /* 0x000fe400078e0203 */
[----:B----4-:R-:W-:-:S02]  /*6700*/  IMAD R0, R4, R26, R15 ;  /* 0x0000001a04007224 */ /* 0x010fc400078e020f */
[----:B------:R-:W-:Y:S02]  /*6710*/  @P0 IMAD R22, R21, R14, R18 ;  /* 0x0000000e15160224 */ /* 0x000fe400078e0212 */
[----:B------:R-:W-:Y:S02]  /*6720*/  IMAD.MOV.U32 R4, RZ, RZ, 0x1 ;  /* 0x00000001ff047424 */ /* 0x000fe400078e00ff */
[----:B0-----:R-:W-:Y:S02]  /*6730*/  IMAD R22, R3, R27, R22 ;  /* 0x0000001b03167224 */ /* 0x001fe400078e0216 */
[----:B------:R-:W-:Y:S01]  /*6740*/  IMAD R3, R0, R28, R5 ;  /* 0x0000001c00037224 */ /* 0x000fe200078e0205 */
[----:B------:R-:W-:-:S04]  /*6750*/  PRMT R0, R4, 0x7610, R0 ;  /* 0x0000761004007816 */ /* 0x000fc80000000000 */
[----:B------:R-:W-:Y:S02]  /*6760*/  SEL R18, R3, R22, !P0 ;  /* 0x0000001603127207 */ /* 0x000fe40004000000 */
[----:B------:R-:W-:-:S07]  /*6770*/  SEL R22, R22, R3, !P0 ;  /* 0x0000000316167207 */ /* 0x000fce0004000000 */
.L_x_160:
[----:B------:R-:W-:Y:S01]  /*6780*/  LOP3.LUT P0, RZ, R0, 0xff, RZ, 0xc0, !PT ;  /* 0x000000ff00ff7812 */ /* 0x000fe2000780c0ff */
[----:B------:R-:W-:Y:S01]  /*6790*/  UIMAD.WIDE.U32 UR4, UR38, 0x38e38e39, URZ ;  /* 0x38e38e39260478a5 */ /* 0x000fe2000f8e003f */
[----:B------:R-:W-:-:S03]  /*67a0*/  LOP3.LUT R103, R103, 0x1, RZ, 0x3c, !PT ;  /* 0x0000000167677812 */ /* 0x000fc600078e3cff */
[----:B------:R-:W-:-:S04]  /*67b0*/  USHF.R.U32.HI UR4, URZ, 0x1, UR5 ;  /* 0x000000013f047899 */ /* 0x000fc80008011605 */
[----:B------:R-:W-:-:S04]  /*67c0*/  UIMAD UR38, UR4, -0x9, UR38 ;  /* 0xfffffff7042678a4 */ /* 0x000fc8000f8e0226 */
[----:B------:R-:W-:Y:S08]  /*67d0*/  @P0 BRA `(.L_x_163) ;  /* 0xffffffac00840947 */ /* 0x000ff0000383ffff */
[----:B------:R-:W-:Y:S05]  /*67e0*/  EXIT ;  /* 0x000000000000794d */ /* 0x000fea0003800000 */
.L_x_14:
[----:B------:R-:W-:-:S08]  /*67f0*/  ISETP.NE.AND P0, PT, R14, RZ, PT ;  /* 0x000000ff0e00720c */ /* 0x000fd00003f05270 */
[----:B0-----:R-:W0:-:S00]  /*6800*/  USETMAXREG.DEALLOC.CTAPOOL 0x28 ;  /* 0x00000028000079c8 */ /* 0x001e0000080e0500 */
[----:B------:R-:W-:Y:S05]  /*6810*/  @P0 EXIT ;  /* 0x000000000000094d */ /* 0x000fea0003800000 */
[----:B0-----:R-:W-:Y:S01]  /*6820*/  LOP3.LUT P0, RZ, R3, 0xff, RZ, 0xc0, !PT ;  /* 0x000000ff03ff7812 */ /* 0x001fe2000780c0ff */
[----:B------:R-:W-:Y:S02]  /*6830*/  IMAD.MOV.U32 R3, RZ, RZ, 0x1 ;  /* 0x00000001ff037424 */ /* 0x000fe400078e00ff */
[----:B------:R-:W-:-:S10]  /*6840*/  IMAD.MOV.U32 R8, RZ, RZ, RZ ;  /* 0x000000ffff087224 */ /* 0x000fd400078e00ff */
[----:B------:R-:W-:Y:S05]  /*6850*/  @!P0 BRA `(.L_x_164) ;  /* 0x0000000c000c8947 */ /* 0x000fea0003800000 */
[----:B------:R-:W-:Y:S01]  /*6860*/  LOP3.LUT P0, RZ, R4, 0x1f, RZ, 0xc0, !PT ;  /* 0x0000001f04ff7812 */ /* 0x000fe2000780c0ff */
[----:B------:R-:W-:Y:S01]  /*6870*/  ULDC UR5, c[0x0][0x658] ;  /* 0x0001960000057ab9 */ /* 0x000fe20000000800 */
[----:B------:R-:W-:Y:S01]  /*6880*/  UMOV UR6, 0xffffffff ;  /* 0xffffffff00067882 */ /* 0x000fe20000000000 */
[----:B------:R-:W-:Y:S01]  /*6890*/  BSSY B0, `(.L_x_164) ;  /* 0x00000bf000007945 */ /* 0x000fe20003800000 */
[----:B------:R-:W-:Y:S01]  /*68a0*/  USHF.L.U32 UR6, UR6, UR5, URZ ;  /* 0x0000000506067299 */ /* 0x000fe2000800063f */
[C---:B------:R-:W-:Y:S01]  /*68b0*/  ISETP.NE.AND P2, PT, R5.reuse, RZ, PT ;  /* 0x000000ff0500720c */ /* 0x040fe20003f45270 */
[----:B------:R-:W-:Y:S01]  /*68c0*/  IMAD.MOV.U32 R10, RZ, RZ, 0x1 ;  /* 0x00000001ff0a7424 */ /* 0x000fe200078e00ff */
[----:B------:R-:W-:Y:S01]  /*68d0*/  ISETP.NE.OR P0, PT, R5, RZ, !P0 ;  /* 0x000000ff0500720c */ /* 0x000fe20004705670 */
[----:B------:R-:W-:Y:S01]  /*68e0*/  IMAD.MOV.U32 R3, RZ, RZ, 0x1 ;  /* 0x00000001ff037424 */ /* 0x000fe200078e00ff */
[----:B------:R-:W-:Y:S01]  /*68f0*/  LOP3.LUT R9, R23, 0x2, RZ, 0xfc, !PT ;  /* 0x0000000217097812 */ /* 0x000fe200078efcff */
[----:B------:R-:W-:Y:S01]  /*6900*/  IMAD.MOV.U32 R8, RZ, RZ, RZ ;  /* 0x000000ffff087224 */ /* 0x000fe200078e00ff */
[----:B------:R-:W-:Y:S01]  /*6910*/  ULDC UR4, c[0x0][0x600] ;  /* 0x0001800000047ab9 */ /* 0x000fe20000000800 */
[----:B------:R-:W-:Y:S01]  /*6920*/  UMOV UR7, 0x1 ;  /* 0x0000000100077882 */ /* 0x000fe20000000000 */
[----:B------:R-:W-:-:S02]  /*6930*/  UIADD3 UR19, UR40, 0x1, URZ ;  /* 0x0000000128137890 */ /* 0x000fc4000fffe03f */
[----:B------:R-:W-:Y:S02]  /*6940*/  UIADD3 UR15, UR4, -0x1, URZ ;  /* 0xffffffff040f7890 */ /* 0x000fe4000fffe03f */
[----:B------:R-:W-:Y:S02]  /*6950*/  USHF.L.U32 UR17, UR7, UR5, URZ ;  /* 0x0000000507117299 */ /* 0x000fe4000800063f */
[----:B------:R-:W-:Y:S01]  /*6960*/  ULOP3.LUT UR16, URZ, UR6, URZ, 0x33, !UPT ;  /* 0x000000063f107292 */ /* 0x000fe2000f8e333f */
[----:B------:R-:W-:-:S11]  /*6970*/  ULDC.64 UR20, c[0x0][0x198] ;  /* 0x0000660000147ab9 */ /* 0x000fd60000000a00 */
.L_x_176:
[----:B------:R-:W-:-:S03]  /*6980*/  UMOV UR4, 0xffffffff ;  /* 0xffffffff00047882 */ /* 0x000fc60000000000 */
[----:B------:R-:W-:Y:S05]  /*6990*/  BRA.DIV UR4, `(.L_x_165) ;  /* 0x00000012048c7947 */ /* 0x000fea000b800000 */
[----:B------:R-:W-:-:S13]  /*69a0*/  ELECT P6, URZ, PT ;  /* 0x00000000003f782f */ /* 0x000fda00038c0000 */
.L_x_194:
[----:B------:R-:W0:Y:S01]  /*69b0*/  LDC R4, c[0x0][0x28c] ;  /* 0x0000a300ff047b82 */ /* 0x000e220000000800 */
[----:B------:R-:W-:Y:S01]  /*69c0*/  BSSY B1, `(.L_x_166) ;  /* 0x0000037000017945 */ /* 0x000fe20003800000 */
[----:B0-----:R-:W-:-:S13]  /*69d0*/  ISETP.LT.OR P6, PT, R4, 0x1, !P6 ;  /* 0x000000010400780c */ /* 0x001fda00077c1670 */
[----:B------:R-:W-:Y:S05]  /*69e0*/  @P6 BRA `(.L_x_167) ;  /* 0x0000000000d06947 */ /* 0x000fea0003800000 */
[----:B------:R-:W-:Y:S02]  /*69f0*/  IMAD.SHL.U32 R18, R18, 0x80, RZ ;  /* 0x0000008012127824 */ /* 0x000fe400078e00ff */
[----:B------:R-:W-:Y:S02]  /*6a00*/  IMAD.SHL.U32 R22, R22, 0x40, RZ ;  /* 0x0000004016167824 */ /* 0x000fe400078e00ff */
[----:B------:R-:W-:Y:S02]  /*6a10*/  IMAD.MOV.U32 R13, RZ, RZ, RZ ;  /* 0x000000ffff0d7224 */ /* 0x000fe400078e00ff */
[----:B------:R-:W-:Y:S02]  /*6a20*/  IMAD.U32 R14, RZ, RZ, UR19 ;  /* 0x00000013ff0e7e24 */ /* 0x000fe4000f8e00ff */
[----:B------:R-:W-:Y:S02]  /*6a30*/  IMAD.MOV.U32 R4, RZ, RZ, R3 ;  /* 0x000000ffff047224 */ /* 0x000fe400078e0003 */
[----:B------:R-:W-:-:S07]  /*6a40*/  IMAD.MOV.U32 R5, RZ, RZ, R8 ;  /* 0x000000ffff057224 */ /* 0x000fce00078e0008 */
.L_x_171:
[----:B------:R-:W0:Y:S01]  /*6a50*/  S2R R7, SR_CgaCtaId ;  /* 0x0000000000077919 */ /* 0x000e220000008800 */
[----:B------:R-:W-:-:S04]  /*6a60*/  MOV R6, 0x400 ;  /* 0x0000040000067802 */ /* 0x000fc80000000f00 */
[----:B0-----:R-:W-:Y:S02]  /*6a70*/  LEA R12, R7, R6, 0x18 ;  /* 0x00000006070c7211 */ /* 0x001fe400078ec0ff */
[----:B------:R-:W-:Y:S01]  /*6a80*/  SHF.L.U32 R6, R4, 0x1f, RZ ;  /* 0x0000001f04067819 */ /* 0x000fe200000006ff */
[----:B------:R-:W0:Y:S02]  /*6a90*/  @!P2 LDC R7, c[0x0][0x500] ;  /* 0x00014000ff07ab82 */ /* 0x000e240000000800 */
[----:B------:R-:W-:-:S04]  /*6aa0*/  IMAD R11, R5, 0x8, R12 ;  /* 0x00000008050b7824 */ /* 0x000fc800078e020c */
[----:B------:R-:W1:Y:S02]  /*6ab0*/  SYNCS.PHASECHK.TRANS64.TRYWAIT P1, [R11+URZ+0x48], R6 ;  /* 0x000048060b0075a7 */ /* 0x000e64000802017f */
[----:B-1----:R-:W-:Y:S05]  /*6ac0*/  @!P1 BRA `(.L_x_168) ;  /* 0x0000001000609947 */ /* 0x002fea0003800000 */
.L_x_195:
[----:B-1----:R-:W-:Y:S01]  /*6ad0*/  PRMT R6, R9, 0x9910, RZ ;  /* 0x0000991009067816 */ /* 0x002fe200000000ff */
[----:B0-----:R0:W-:Y:S03]  /*6ae0*/  @!P2 SYNCS.ARRIVE.TRANS64 RZ, [R11+URZ], R7 ;  /* 0x000000070bffa9a7 */ /* 0x0011e6000800003f */
[----:B------:R-:W-:-:S13]  /*6af0*/  ISETP.NE.AND P1, PT, R6, 0x2, PT ;  /* 0x000000020600780c */ /* 0x000fda0003f25270 */
[----:B0-----:R-:W-:Y:S05]  /*6b00*/  @P1 BRA `(.L_x_169) ;  /* 0x0000000000041947 */ /* 0x001fea0003800000 */
[----:B------:R-:W-:Y:S01]  /*6b10*/  BPT.TRAP 0x1 ;  /* 0x000000040000795c */ /* 0x000fe20000300000 */
.L_x_169:
[----:B------:R-:W-:Y:S05]  /*6b20*/  @P0 BRA `(.L_x_170) ;  /* 0x0000000000040947 */ /* 0x000fea0003800000 */
[----:B------:R-:W-:Y:S01]  /*6b30*/  BPT.TRAP 0x1 ;  /* 0x000000040000795c */ /* 0x000fe20000300000 */
.L_x_170:
[--C-:B------:R-:W-:Y:S01]  /*6b40*/  IMAD R6, R5, 0x2000, R12.reuse ;  /* 0x0000200005067824 */ /* 0x100fe200078e020c */
[----:B------:R-:W-:Y:S01]  /*6b50*/  R2UR UR9, R11 ;  /* 0x000000000b0972ca */ /* 0x000fe200000e0000 */
[C---:B------:R-:W-:Y:S01]  /*6b60*/  IMAD R12, R5.reuse, 0x4000, R12 ;  /* 0x00004000050c7824 */ /* 0x040fe200078e020c */
[----:B------:R-:W-:Y:S01]  /*6b70*/  UIADD3 UR4, UP0, UR20, 0xf0, URZ ;  /* 0x000000f014047890 */ /* 0x000fe2000ff1e03f */
[----:B------:R-:W-:Y:S01]  /*6b80*/  VIADD R14, R14, 0xffffffff ;  /* 0xffffffff0e0e7836 */ /* 0x000fe20000000000 */
[----:B------:R-:W-:Y:S01]  /*6b90*/  R2UR UR5, R6 ;  /* 0x00000000060572ca */ /* 0x000fe200000e0000 */
[----:B------:R-:W-:Y:S01]  /*6ba0*/  UIADD3 UR22, UP1, UR20, 0x1f0, URZ ;  /* 0x000001f014167890 */ /* 0x000fe2000ff3e03f */
[----:B------:R-:W-:Y:S01]  /*6bb0*/  R2UR UR8, R12 ;  /* 0x000000000c0872ca */ /* 0x000fe200000e0000 */
[----:B------:R-:W-:Y:S01]  /*6bc0*/  VIADD R5, R5, 0x1 ;  /* 0x0000000105057836 */ /* 0x000fe20000000000 */
[----:B------:R-:W-:Y:S01]  /*6bd0*/  R2UR UR11, R22 ;  /* 0x00000000160b72ca */ /* 0x000fe200000e0000 */
[----:B------:R-:W-:Y:S01]  /*6be0*/  UIADD3.X UR23, URZ, UR21, URZ, UP1, !UPT ;  /* 0x000000153f177290 */ /* 0x000fe20008ffe43f */
[----:B------:R-:W-:Y:S01]  /*6bf0*/  R2UR UR10, R13 ;  /* 0x000000000d0a72ca */ /* 0x000fe200000e0000 */
[----:B------:R-:W-:Y:S01]  /*6c00*/  UMOV UR6, 0x0 ;  /* 0x0000000000067882 */ /* 0x000fe20000000000 */
[----:B------:R-:W-:Y:S01]  /*6c10*/  R2UR UR12, R19 ;  /* 0x00000000130c72ca */ /* 0x000fe200000e0000 */
[----:B------:R-:W-:Y:S01]  /*6c20*/  UMOV UR7, 0x10000000 ;  /* 0x1000000000077882 */ /* 0x000fe20000000000 */
[----:B------:R-:W-:Y:S01]  /*6c30*/  R2UR UR18, R18 ;  /* 0x00000000121272ca */ /* 0x000fe200000e0000 */
[----:B------:R-:W-:Y:S01]  /*6c40*/  VIADD R13, R13, 0x20 ;  /* 0x000000200d0d7836 */ /* 0x000fe20000000000 */
[----:B------:R-:W-:Y:S01]  /*6c50*/  ISETP.GT.AND P3, PT, R14, 0x1, PT ;  /* 0x000000010e00780c */ /* 0x000fe20003f64270 */
[----:B------:R-:W-:Y:S01]  /*6c60*/  UIADD3 UR13, UR5, 0x180, URZ ;  /* 0x00000180050d7890 */ /* 0x000fe2000fffe03f */
[----:B------:R-:W-:Y:S01]  /*6c70*/  ISETP.NE.AND P1, PT, R5, 0x9, PT ;  /* 0x000000090500780c */ /* 0x000fe20003f25270 */
[----:B------:R-:W-:-:S02]  /*6c80*/  UIADD3.X UR5, URZ, UR21, URZ, UP0, !UPT ;  /* 0x000000153f057290 */ /* 0x000fc400087fe43f */
[----:B------:R-:W-:Y:S01]  /*6c90*/  UIADD3 UR14, UR8, 0x12180, URZ ;  /* 0x00012180080e7890 */ /* 0x000fe2000fffe03f */
[----:B------:R-:W-:Y:S02]  /*6ca0*/  SEL R7, RZ, 0x1, P1 ;  /* 0x00000001ff077807 */ /* 0x000fe40000800000 */
[----:B------:R-:W-:Y:S01]  /*6cb0*/  UMOV UR8, UR13 ;  /* 0x0000000d00087c82 */ /* 0x000fe20008000000 */
[----:B------:R-:W-:Y:S02]  /*6cc0*/  SEL R5, R5, RZ, P1 ;  /* 0x000000ff05057207 */ /* 0x000fe40000800000 */
[----:B------:R-:W-:Y:S01]  /*6cd0*/  LOP3.LUT R4, R4, R7, RZ, 0x3c, !PT ;  /* 0x0000000704047212 */ /* 0x000fe200078e3cff */
[----:B------:R0:W-:Y:S02]  /*6ce0*/  UTMALDG.3D [UR8], [UR4], desc[UR6] ;  /* 0x00000608040075b4 */ /* 0x0001e40008011000 */
[----:B0-----:R-:W-:Y:S01]  /*6cf0*/  UMOV UR8, UR14 ;  /* 0x0000000e00087c82 */ /* 0x001fe20008000000 */
[----:B------:R-:W-:-:S02]  /*6d00*/  UMOV UR11, UR18 ;  /* 0x00000012000b7c82 */ /* 0x000fc40008000000 */
[----:B------:R0:W-:Y:S02]  /*6d10*/  UTMALDG.3D [UR8], [UR22], desc[UR6] ;  /* 0x00000608160075b4 */ /* 0x0001e40008011000 */
[----:B0-----:R-:W-:Y:S05]  /*6d20*/  @P3 BRA `(.L_x_171) ;  /* 0xfffffffc00483947 */ /* 0x001fea000383ffff */
.L_x_167:
[----:B------:R-:W-:Y:S05]  /*6d30*/  BSYNC B1 ;  /* 0x0000000000017941 */ /* 0x000fea0003800000 */
.L_x_166:
[----:B------:R-:W2:Y:S01]  /*6d40*/  LDL.64 R20, [R1] ;  /* 0x0000000001147983 */ /* 0x000ea20000100a00 */
[----:B------:R-:W-:Y:S01]  /*6d50*/  LOP3.LUT P4, RZ, R10, 0xff, RZ, 0xc0, !PT ;  /* 0x000000ff0aff7812 */ /* 0x000fe2000788c0ff */
[----:B------:R-:W-:Y:S01]  /*6d60*/  VIADD R7, R8, UR40 ;  /* 0x0000002808077c36 */ /* 0x000fe20008000000 */
[----:B------:R-:W-:Y:S01]  /*6d70*/  ULDC.64 UR4, c[0x0][0x650] ;  /* 0x0001940000047ab9 */ /* 0x000fe20000000a00 */
[----:B------:R-:W-:Y:S01]  /*6d80*/  IMAD.U32 R8, RZ, RZ, UR40 ;  /* 0x00000028ff087e24 */ /* 0x000fe2000f8e00ff */
[----:B------:R-:W-:Y:S01]  /*6d90*/  UISETP.GE.U32.AND UP0, UPT, UR40, 0x9, UPT ;  /* 0x000000092800788c */ /* 0x000fe2000bf06070 */
[----:B------:R-:W-:Y:S01]  /*6da0*/  BSSY B1, `(.L_x_172) ;  /* 0x000006b000017945 */ /* 0x000fe20003800000 */
[----:B------:R-:W-:Y:S01]  /*6db0*/  ISETP.GT.U32.AND P1, PT, R7, 0x8, PT ;  /* 0x000000080700780c */ /* 0x000fe20003f24070 */
[----:B------:R-:W-:Y:S01]  /*6dc0*/  IMAD.MOV.U32 R22, RZ, RZ, -0x1 ;  /* 0xffffffffff167424 */ /* 0x000fe200078e00ff */
[----:B------:R-:W-:Y:S01]  /*6dd0*/  PRMT R10, RZ, 0x7610, R10 ;  /* 0x00007610ff0a7816 */ /* 0x000fe2000000000a */
[----:B------:R-:W-:Y:S01]  /*6de0*/  IMAD.MOV.U32 R18, RZ, RZ, -0x1 ;  /* 0xffffffffff127424 */ /* 0x000fe200078e00ff */
[----:B------:R-:W-:Y:S01]  /*6df0*/  ISETP.LT.U32.AND P1, PT, R8, 0x9, P1 ;  /* 0x000000090800780c */ /* 0x000fe20000f21070 */
[----:B------:R-:W-:Y:S01]  /*6e00*/  IMAD.MOV.U32 R19, RZ, RZ, -0x1 ;  /* 0xffffffffff137424 */ /* 0x000fe200078e00ff */
[----:B------:R-:W-:Y:S01]  /*6e10*/  PLOP3.LUT P3, PT, PT, PT, UP0, 0x80, 0x0 ;  /* 0x000000000000781c */ /* 0x000fe20003f6f008 */
[----:B------:R-:W0:Y:S01]  /*6e20*/  @P4 S2R R5, SR_CgaCtaId ;  /* 0x0000000000054919 */ /* 0x000e220000008800 */
[----:B------:R-:W-:-:S04]  /*6e30*/  @P4 MOV R4, 0x400 ;  /* 0x0000040000044802 */ /* 0x000fc80000000f00 */
[----:B0-----:R-:W-:Y:S01]  /*6e40*/  @P4 LEA R6, R5, R4, 0x18 ;  /* 0x0000000405064211 */ /* 0x001fe200078ec0ff */
[----:B------:R-:W-:Y:S01]  /*6e50*/  IMAD.WIDE.U32 R4, R7, 0x38e38e39, RZ ;  /* 0x38e38e3907047825 */ /* 0x000fe200078e00ff */
[----:B------:R-:W-:Y:S02]  /*6e60*/  SEL R4, RZ, 0x1, !P1 ;  /* 0x00000001ff047807 */ /* 0x000fe40004800000 */
[----:B------:R0:W-:Y:S02]  /*6e70*/  @P4 SYNCS.ARRIVE.TRANS64.A1T0 RZ, [R6+URZ+0xc8], RZ ;  /* 0x0000c8ff06ff49a7 */ /* 0x0001e4000810003f */
[----:B------:R-:W-:Y:S02]  /*6e80*/  LOP3.LUT R3, R3, R4, RZ, 0x3c, !PT ;  /* 0x0000000403037212 */ /* 0x000fe400078e3cff */
[----:B------:R-:W-:Y:S02]  /*6e90*/  PRMT R4, RZ, 0x7610, R4 ;  /* 0x00007610ff047816 */ /* 0x000fe40000000004 */
[----:B0-----:R-:W-:-:S04]  /*6ea0*/  SHF.R.U32.HI R6, RZ, 0x1, R5 ;  /* 0x00000001ff067819 */ /* 0x001fc80000011605 */
[----:B------:R-:W-:Y:S01]  /*6eb0*/  @P3 LOP3.LUT R3, R3, 0x1, R6, 0x78, !PT ;  /* 0x0000000103033812 */ /* 0x000fe200078e7806 */
[----:B------:R-:W-:Y:S01]  /*6ec0*/  IMAD R8, R6, -0x9, R7 ;  /* 0xfffffff706087824 */ /* 0x000fe200078e0207 */
[----:B--2---:R-:W-:-:S04]  /*6ed0*/  IADD3 R16, P4, R16, R20, RZ ;  /* 0x0000001410107210 */ /* 0x004fc80007f9e0ff */
[----:B------:R-:W-:Y:S01]  /*6ee0*/  ISETP.GE.U32.AND P1, PT, R16, UR4, PT ;  /* 0x0000000410007c0c */ /* 0x000fe2000bf26070 */
[----:B------:R-:W-:-:S05]  /*6ef0*/  IMAD.X R17, R17, 0x1, R0, P4 ;  /* 0x0000000111117824 */ /* 0x000fca00020e0600 */
[----:B------:R-:W-:-:S13]  /*6f00*/  ISETP.GE.U32.AND.EX P1, PT, R17, UR5, PT, P1 ;  /* 0x0000000511007c0c */ /* 0x000fda000bf26110 */
[----:B------:R-:W-:Y:S05]  /*6f10*/  @P1 BRA `(.L_x_173) ;  /* 0x00000004004c1947 */ /* 0x000fea0003800000 */
[----:B------:R-:W0:Y:S01]  /*6f20*/  S2R R12, SR_CTAID.X ;  /* 0x00000000000c7919 */ /* 0x000e220000002500 */
[----:B------:R-:W-:Y:S01]  /*6f30*/  ULDC.64 UR4, c[0x0][0x628] ;  /* 0x00018a0000047ab9 */ /* 0x000fe20000000a00 */
[----:B------:R-:W1:Y:S01]  /*6f40*/  LDC R13, c[0x0][0x144] ;  /* 0x00005100ff0d7b82 */ /* 0x000e620000000800 */
[----:B------:R-:W-:Y:S01]  /*6f50*/  ISETP.NE.U32.AND P1, PT, RZ, UR4, PT ;  /* 0x00000004ff007c0c */ /* 0x000fe2000bf25070 */
[----:B------:R-:W2:Y:S01]  /*6f60*/  S2R R11, SR_CTAID.Y ;  /* 0x00000000000b7919 */ /* 0x000ea20000002600 */
[----:B------:R-:W-:Y:S01]  /*6f70*/  ULDC UR6, c[0x0][0x150] ;  /* 0x0000540000067ab9 */ /* 0x000fe20000000800 */
[----:B------:R-:W-:Y:S01]  /*6f80*/  ULDC UR7, c[0x0][0x630] ;  /* 0x00018c0000077ab9 */ /* 0x000fe20000000800 */
[----:B------:R-:W-:Y:S01]  /*6f90*/  ISETP.NE.AND.EX P1, PT, RZ, UR5, PT, P1 ;  /* 0x00000005ff007c0c */ /* 0x000fe2000bf25310 */
[----:B------:R-:W-:Y:S01]  /*6fa0*/  IMAD.MOV.U32 R4, RZ, RZ, R16 ;  /* 0x000000ffff047224 */ /* 0x000fe200078e0010 */
[----:B0-----:R-:W-:-:S05]  /*6fb0*/  I2FP.F32.U32 R5, R12 ;  /* 0x0000000c00057245 */ /* 0x001fca0000201000 */
[----:B------:R-:W-:Y:S01]  /*6fc0*/  FMUL R14, R5, UR6 ;  /* 0x00000006050e7c20 */ /* 0x000fe20008400000 */
[----:B------:R-:W-:-:S05]  /*6fd0*/  IMAD.MOV.U32 R5, RZ, RZ, R17 ;  /* 0x000000ffff057224 */ /* 0x000fca00078e0011 */
[----:B--2---:R-:W-:Y:S05]  /*6fe0*/  @!P1 BRA `(.L_x_174) ;  /* 0x0000000000289947 */ /* 0x004fea0003800000 */
[----:B------:R-:W-:Y:S02]  /*6ff0*/  ULDC UR6, c[0x0][0x634] ;  /* 0x00018d0000067ab9 */ /* 0x000fe40000000800 */
[----:B------:R-:W-:-:S05]  /*7000*/  IADD3 R5, P1, R16, UR6, RZ ;  /* 0x0000000610057c10 */ /* 0x000fca000ff3e0ff */
[----:B------:R-:W-:-:S04]  /*7010*/  IMAD.X R15, RZ, RZ, R17, P1 ;  /* 0x000000ffff0f7224 */ /* 0x000fc800008e0611 */
[----:B------:R-:W-:-:S04]  /*7020*/  IMAD.WIDE.U32 R6, R15, UR4, RZ ;  /* 0x000000040f067c25 */ /* 0x000fc8000f8e00ff */
[----:B------:R-:W-:-:S04]  /*7030*/  IMAD.WIDE.U32 R6, P1, R5, UR5, R6 ;  /* 0x0000000505067c25 */ /* 0x000fc8000f820006 */
[----:B------:R-:W-:-:S04]  /*7040*/  IMAD.WIDE.U32 R4, R5, UR4, RZ ;  /* 0x0000000405047c25 */ /* 0x000fc8000f8e00ff */
[----:B------:R-:W-:Y:S01]  /*7050*/  IMAD.MOV.U32 R4, RZ, RZ, R7 ;  /* 0x000000ffff047224 */ /* 0x000fe200078e0007 */
[----:B------:R-:W-:Y:S01]  /*7060*/  IADD3 RZ, P3, R5, R6, RZ ;  /* 0x0000000605ff7210 */ /* 0x000fe20007f7e0ff */
[----:B------:R-:W-:-:S04]  /*7070*/  IMAD.X R5, RZ, RZ, RZ, P1 ;  /* 0x000000ffff057224 */ /* 0x000fc800008e06ff */
[----:B------:R-:W-:-:S08]  /*7080*/  IMAD.WIDE.U32.X R4, R15, UR5, R4, P3 ;  /* 0x000000050f047c25 */ /* 0x000fd000098e0404 */
.L_x_174:
[--C-:B------:R-:W-:Y:S01]  /*7090*/  SHF.R.U64 R19, R4, UR7, R5.reuse ;  /* 0x0000000704137c19 */ /* 0x100fe20008001205 */
[----:B------:R-:W0:Y:S01]  /*70a0*/  F2I.U32.TRUNC.NTZ R14, R14 ;  /* 0x0000000e000e7305 */ /* 0x000e22000020f000 */
[----:B------:R-:W-:Y:S01]  /*70b0*/  SHF.R.U32.HI R4, RZ, UR7, R5 ;  /* 0x00000007ff047c19 */ /* 0x000fe20008011605 */
[----:B------:R-:W-:Y:S01]  /*70c0*/  ULDC.64 UR4, c[0x0][0x620] ;  /* 0x0001880000047ab9 */ /* 0x000fe20000000a00 */
[----:B------:R-:W-:Y:S01]  /*70d0*/  IADD3 R7, P1, RZ, -R19, RZ ;  /* 0x80000013ff077210 */ /* 0x000fe20007f3e0ff */
[----:B------:R-:W-:Y:S01]  /*70e0*/  ULDC.64 UR6, c[0x0][0x640] ;  /* 0x0001900000067ab9 */ /* 0x000fe20000000a00 */
[----:B------:R-:W2:Y:S03]  /*70f0*/  LDC R18, c[0x0][0x148] ;  /* 0x00005200ff127b82 */ /* 0x000ea60000000800 */
[----:B------:R-:W-:Y:S01]  /*7100*/  IMAD.X R4, RZ, RZ, ~R4, P1 ;  /* 0x000000ffff047224 */ /* 0x000fe200008e0e04 */
[----:B------:R-:W-:-:S03]  /*7110*/  ISETP.NE.U32.AND P1, PT, RZ, UR6, PT ;  /* 0x00000006ff007c0c */ /* 0x000fc6000bf25070 */
[----:B------:R-:W-:Y:S01]  /*7120*/  IMAD R6, R4, UR4, RZ ;  /* 0x0000000404067c24 */ /* 0x000fe2000f8e02ff */
[----:B------:R-:W-:Y:S01]  /*7130*/  ISETP.NE.AND.EX P1, PT, RZ, UR7, PT, P1 ;  /* 0x00000007ff007c0c */ /* 0x000fe2000bf25310 */
[----:B------:R-:W-:Y:S01]  /*7140*/  IMAD.WIDE.U32 R4, R7, UR4, R16 ;  /* 0x0000000407047c25 */ /* 0x000fe2000f8e0010 */
[----:B------:R-:W-:-:S03]  /*7150*/  ULDC UR4, c[0x0][0x618] ;  /* 0x0001860000047ab9 */ /* 0x000fc60000000800 */
[----:B------:R-:W-:Y:S01]  /*7160*/  IMAD R7, R7, UR5, R6 ;  /* 0x0000000507077c24 */ /* 0x000fe2000f8e0206 */
[----:B------:R-:W-:Y:S01]  /*7170*/  ULDC UR5, c[0x0][0x154] ;  /* 0x0000550000057ab9 */ /* 0x000fe20000000800 */
[----:B0-----:R-:W-:Y:S02]  /*7180*/  IMAD.MOV R6, RZ, RZ, -R14 ;  /* 0x000000ffff067224 */ /* 0x001fe400078e0a0e */
[----:B------:R-:W-:Y:S02]  /*7190*/  IMAD.IADD R5, R5, 0x1, R7 ;  /* 0x0000000105057824 */ /* 0x000fe400078e0207 */
[----:B-1----:R-:W-:Y:S01]  /*71a0*/  IMAD R12, R13, R6, R12 ;  /* 0x000000060d0c7224 */ /* 0x002fe200078e020c */
[----:B------:R-:W-:Y:S02]  /*71b0*/  I2FP.F32.U32 R6, R11 ;  /* 0x0000000b00067245 */ /* 0x000fe40000201000 */
[--C-:B------:R-:W-:Y:S02]  /*71c0*/  SHF.R.U64 R13, R4, UR4, R5.reuse ;  /* 0x00000004040d7c19 */ /* 0x100fe40008001205 */
[----:B------:R-:W-:Y:S01]  /*71d0*/  SHF.R.U32.HI R4, RZ, UR4, R5 ;  /* 0x00000004ff047c19 */ /* 0x000fe20008011605 */
[----:B------:R-:W-:Y:S01]  /*71e0*/  FMUL R6, R6, UR5 ;  /* 0x0000000506067c20 */ /* 0x000fe20008400000 */
[----:B------:R-:W-:-:S02]  /*71f0*/  ULDC UR4, c[0x0][0x608] ;  /* 0x0001820000047ab9 */ /* 0x000fc40000000800 */
[--C-:B------:R-:W-:Y:S01]  /*7200*/  SHF.R.U64 R15, R13, UR4, R4.reuse ;  /* 0x000000040d0f7c19 */ /* 0x100fe20008001204 */
[----:B------:R0:W1:Y:S01]  /*7210*/  F2I.U32.TRUNC.NTZ R20, R6 ;  /* 0x0000000600147305 */ /* 0x000062000020f000 */
[----:B------:R-:W-:Y:S01]  /*7220*/  SHF.R.U32.HI R4, RZ, UR4, R4 ;  /* 0x00000004ff047c19 */ /* 0x000fe20008011604 */
[----:B------:R-:W-:-:S03]  /*7230*/  ULDC UR4, c[0x0][0x658] ;  /* 0x0001960000047ab9 */ /* 0x000fc60000000800 */
[--C-:B------:R-:W-:Y:S02]  /*7240*/  SHF.R.U64 R14, R15, UR4, R4.reuse ;  /* 0x000000040f0e7c19 */ /* 0x100fe40008001204 */
[----:B------:R-:W-:-:S03]  /*7250*/  SHF.R.U32.HI R21, RZ, UR4, R4 ;  /* 0x00000004ff157c19 */ /* 0x000fc60008011604 */
[----:B------:R-:W-:Y:S02]  /*7260*/  IMAD.MOV.U32 R4, RZ, RZ, R14 ;  /* 0x000000ffff047224 */ /* 0x000fe400078e000e */
[----:B------:R-:W-:Y:S01]  /*7270*/  IMAD.MOV.U32 R5, RZ, RZ, R21 ;  /* 0x000000ffff057224 */ /* 0x000fe200078e0015 */
[----:B0-----:R-:W-:Y:S06]  /*7280*/  @!P1 BRA `(.L_x_175) ;  /* 0x0000000000289947 */ /* 0x001fec0003800000 */
        /* <DEDUP_REMOVED lines=10> */
.L_x_175:
[----:B------:R-:W-:Y:S01]  /*7330*/  ISETP.NE.AND P1, PT, R2, 0x1, PT ;  /* 0x000000010200780c */ /* 0x000fe20003f25270 */
[----:B------:R-:W-:Y:S01]  /*7340*/  ULDC UR4, c[0x0][0x648] ;  /* 0x0001920000047ab9 */ /* 0x000fe20000000800 */
[----:B------:R-:W-:Y:S01]  /*7350*/  LOP3.LUT R15, R15, UR16, RZ, 0xc0, !PT ;  /* 0x000000100f0f7c12 */ /* 0x000fe2000f8ec0ff */
[----:B-1----:R-:W-:Y:S01]  /*7360*/  IMAD.MOV R20, RZ, RZ, -R20 ;  /* 0x000000ffff147224 */ /* 0x002fe200078e0a14 */
[----:B------:R-:W-:Y:S01]  /*7370*/  SHF.R.U64 R4, R4, UR4, R5 ;  /* 0x0000000404047c19 */ /* 0x000fe20008001205 */
[----:B------:R-:W-:Y:S01]  /*7380*/  ULDC UR4, c[0x0][0x638] ;  /* 0x00018e0000047ab9 */ /* 0x000fe20000000800 */
[----:B------:R-:W-:Y:S01]  /*7390*/  LOP3.LUT R13, R13, UR15, RZ, 0xc0, !PT ;  /* 0x0000000f0d0d7c12 */ /* 0x000fe2000f8ec0ff */
[----:B------:R-:W-:Y:S02]  /*73a0*/  ULDC UR5, c[0x0][0x610] ;  /* 0x0001840000057ab9 */ /* 0x000fe40000000800 */
[----:B------:R-:W-:Y:S02]  /*73b0*/  IMAD.MOV R5, RZ, RZ, -R4 ;  /* 0x000000ffff057224 */ /* 0x000fe400078e0a04 */
[----:B------:R-:W-:-:S02]  /*73c0*/  IMAD R15, R4, UR17, R15 ;  /* 0x00000011040f7c24 */ /* 0x000fc4000f8e020f */
[----:B--2---:R-:W-:Y:S02]  /*73d0*/  @P1 IMAD R12, R18, R20, R11 ;  /* 0x00000014120c1224 */ /* 0x004fe400078e020b */
[----:B------:R-:W-:Y:S01]  /*73e0*/  IMAD R14, R5, UR4, R14 ;  /* 0x00000004050e7c24 */ /* 0x000fe2000f8e020e */
[----:B------:R-:W-:Y:S01]  /*73f0*/  ULDC UR4, c[0x0][0x600] ;  /* 0x0001800000047ab9 */ /* 0x000fe20000000800 */
[----:B------:R-:W-:Y:S02]  /*7400*/  IMAD R12, R15, UR5, R12 ;  /* 0x000000050f0c7c24 */ /* 0x000fe4000f8e020c */
[----:B------:R-:W-:Y:S02]  /*7410*/  IMAD R5, R14, UR4, R13 ;  /* 0x000000040e057c24 */ /* 0x000fe4000f8e020d */
[----:B------:R-:W-:-:S03]  /*7420*/  IMAD.MOV.U32 R4, RZ, RZ, 0x1 ;  /* 0x00000001ff047424 */ /* 0x000fc600078e00ff */
[----:B------:R-:W-:Y:S02]  /*7430*/  SEL R18, R5, R12, !P1 ;  /* 0x0000000c05127207 */ /* 0x000fe40004800000 */
[----:B------:R-:W-:-:S07]  /*7440*/  SEL R22, R12, R5, !P1 ;  /* 0x000000050c167207 */ /* 0x000fce0004800000 */
.L_x_173:
[----:B------:R-:W-:Y:S05]  /*7450*/  BSYNC B1 ;  /* 0x0000000000017941 */ /* 0x000fea0003800000 */
.L_x_172:
[----:B------:R-:W-:-:S13]  /*7460*/  LOP3.LUT P1, RZ, R4, 0xff, RZ, 0xc0, !PT ;  /* 0x000000ff04ff7812 */ /* 0x000fda000782c0ff */
[----:B------:R-:W-:Y:S05]  /*7470*/  @P1 BRA `(.L_x_176) ;  /* 0xfffffff400401947 */ /* 0x000fea000383ffff */
[----:B------:R-:W-:Y:S05]  /*7480*/  BSYNC B0 ;  /* 0x0000000000007941 */ /* 0x000fea0003800000 */
.L_x_164:
[----:B------:R-:W-:-:S03]  /*7490*/  UMOV UR4, 0xffffffff ;  /* 0xffffffff00047882 */ /* 0x000fc60000000000 */
[----:B------:R-:W-:Y:S05]  /*74a0*/  BRA.DIV UR4, `(.L_x_177) ;  /* 0x0000000604fc7947 */ /* 0x000fea000b800000 */
[----:B------:R-:W-:-:S13]  /*74b0*/  ELECT P6, URZ, PT ;  /* 0x00000000003f782f */ /* 0x000fda00038c0000 */
.L_x_198:
[----:B------:R-:W-:Y:S04]  /*74c0*/  BSSY B0, `(.L_x_178) ;  /* 0x0000058000007945 */ /* 0x000fe80003800000 */
[----:B------:R-:W-:Y:S05]  /*74d0*/  @!P6 BRA `(.L_x_179) ;  /* 0x000000040058e947 */ /* 0x000fea0003800000 */
[----:B------:R-:W-:-:S04]  /*74e0*/  LOP3.LUT R23, R23, 0x2, RZ, 0xfc, !PT ;  /* 0x0000000217177812 */ /* 0x000fc800078efcff */
[----:B------:R-:W-:-:S13]  /*74f0*/  ISETP.NE.AND P0, PT, R23, 0x3, PT ;  /* 0x000000031700780c */ /* 0x000fda0003f05270 */
[----:B------:R-:W-:Y:S05]  /*7500*/  @!P0 BRA `(.L_x_180) ;  /* 0x0000000000048947 */ /* 0x000fea0003800000 */
[----:B------:R-:W-:Y:S01]  /*7510*/  BPT.TRAP 0x1 ;  /* 0x000000040000795c */ /* 0x000fe20000300000 */
.L_x_180:
[----:B------:R-:W0:Y:S01]  /*7520*/  S2R R5, SR_CgaCtaId ;  /* 0x0000000000057919 */ /* 0x000e220000008800 */
[----:B------:R-:W-:Y:S02]  /*7530*/  MOV R0, 0x400 ;  /* 0x0000040000007802 */ /* 0x000fe40000000f00 */
[----:B------:R-:W-:Y:S02]  /*7540*/  SHF.L.U32 R2, R3, 0x1f, RZ ;  /* 0x0000001f03027819 */ /* 0x000fe400000006ff */
[----:B0-----:R-:W-:-:S05]  /*7550*/  LEA R5, R5, R0, 0x18 ;  /* 0x0000000005057211 */ /* 0x001fca00078ec0ff */
[----:B------:R-:W-:-:S04]  /*7560*/  VIADD R5, R5, 0x48 ;  /* 0x0000004805057836 */ /* 0x000fc80000000000 */
[C---:B------:R-:W-:Y:S02]  /*7570*/  IMAD R7, R8.reuse, 0x8, R5 ;  /* 0x0000000808077824 */ /* 0x040fe400078e0205 */
[----:B------:R-:W-:Y:S02]  /*7580*/  VIADD R8, R8, 0x1 ;  /* 0x0000000108087836 */ /* 0x000fe40000000000 */
[----:B------:R-:W0:Y:S03]  /*7590*/  SYNCS.PHASECHK.TRANS64.TRYWAIT P0, [R7+URZ], R2 ;  /* 0x00000002070075a7 */ /* 0x000e26000800017f */
[----:B------:R-:W-:-:S04]  /*75a0*/  ISETP.NE.AND P1, PT, R8, 0x9, PT ;  /* 0x000000090800780c */ /* 0x000fc80003f25270 */
[----:B------:R-:W-:Y:S02]  /*75b0*/  SEL R0, RZ, 0x1, P1 ;  /* 0x00000001ff007807 */ /* 0x000fe40000800000 */
[----:B------:R-:W-:Y:S02]  /*75c0*/  SEL R8, R8, RZ, P1 ;  /* 0x000000ff08087207 */ /* 0x000fe40000800000 */
[----:B------:R-:W-:-:S03]  /*75d0*/  LOP3.LUT R9, R3, R0, RZ, 0x3c, !PT ;  /* 0x0000000003097212 */ /* 0x000fc600078e3cff */
[----:B------:R-:W-:Y:S01]  /*75e0*/  IMAD R6, R8, 0x8, R5 ;  /* 0x0000000808067824 */ /* 0x000fe200078e0205 */
[----:B------:R-:W-:Y:S01]  /*75f0*/  SHF.L.U32 R3, R9, 0x1f, RZ ;  /* 0x0000001f09037819 */ /* 0x000fe200000006ff */
[----:B0-----:R-:W-:Y:S06]  /*7600*/  @!P0 BRA `(.L_x_181) ;  /* 0x0000000400c48947 */ /* 0x001fec0003800000 */
.L_x_199:
[----:B------:R-:W1:Y:S01]  /*7610*/  SYNCS.PHASECHK.TRANS64.TRYWAIT P0, [R6+URZ], R3 ;  /* 0x00000003060075a7 */ /* 0x000e62000800017f */
[----:B------:R-:W-:-:S05]  /*7620*/  VIADD R0, R8, 0x1 ;  /* 0x0000000108007836 */ /* 0x000fca0000000000 */
[----:B------:R-:W-:-:S04]  /*7630*/  ISETP.NE.AND P1, PT, R0, 0x9, PT ;  /* 0x000000090000780c */ /* 0x000fc80003f25270 */
[----:B0-----:R-:W-:Y:S02]  /*7640*/  SEL R2, RZ, 0x1, P1 ;  /* 0x00000001ff027807 */ /* 0x001fe40000800000 */
[----:B------:R-:W-:Y:S02]  /*7650*/  SEL R0, R0, RZ, P1 ;  /* 0x000000ff00007207 */ /* 0x000fe40000800000 */
[----:B------:R-:W-:-:S03]  /*7660*/  LOP3.LUT R9, R9, R2, RZ, 0x3c, !PT ;  /* 0x0000000209097212 */ /* 0x000fc600078e3cff */
[----:B------:R-:W-:Y:S01]  /*7670*/  IMAD R7, R0, 0x8, R5 ;  /* 0x0000000800077824 */ /* 0x000fe200078e0205 */
[----:B------:R-:W-:Y:S01]  /*7680*/  SHF.L.U32 R4, R9, 0x1f, RZ ;  /* 0x0000001f09047819 */ /* 0x000fe200000006ff */
[----:B-1----:R-:W-:Y:S06]  /*7690*/  @!P0 BRA `(.L_x_182) ;  /* 0x0000000400b48947 */ /* 0x002fec0003800000 */
.L_x_200:
[----:B------:R-:W1:Y:S01]  /*76a0*/  SYNCS.PHASECHK.TRANS64.TRYWAIT P0, [R7+URZ], R4 ;  /* 0x00000004070075a7 */ /* 0x000e62000800017f */
[----:B------:R-:W-:-:S05]  /*76b0*/  VIADD R0, R0, 0x1 ;  /* 0x0000000100007836 */ /* 0x000fca0000000000 */
[----:B------:R-:W-:-:S04]  /*76c0*/  ISETP.NE.AND P1, PT, R0, 0x9, PT ;  /* 0x000000090000780c */ /* 0x000fc80003f25270 */
[----:B------:R-:W-:Y:S02]  /*76d0*/  SEL R2, RZ, 0x1, P1 ;  /* 0x00000001ff027807 */ /* 0x000fe40000800000 */
[----:B------:R-:W-:Y:S02]  /*76e0*/  SEL R0, R0, RZ, P1 ;  /* 0x000000ff00007207 */ /* 0x000fe40000800000 */
[----:B------:R-:W-:-:S03]  /*76f0*/  LOP3.LUT R9, R9, R2, RZ, 0x3c, !PT ;  /* 0x0000000209097212 */ /* 0x000fc600078e3cff */
[----:B0-----:R-:W-:Y:S01]  /*7700*/  IMAD R6, R0, 0x8, R5 ;  /* 0x0000000800067824 */ /* 0x001fe200078e0205 */
[----:B------:R-:W-:Y:S01]  /*7710*/  SHF.L.U32 R3, R9, 0x1f, RZ ;  /* 0x0000001f09037819 */ /* 0x000fe200000006ff */
[----:B-1----:R-:W-:Y:S06]  /*7720*/  @!P0 BRA `(.L_x_183) ;  /* 0x0000000400a48947 */ /* 0x002fec0003800000 */
.L_x_201:
        /* <DEDUP_REMOVED lines=9> */
.L_x_202:
        /* <DEDUP_REMOVED lines=9> */
.L_x_203:
        /* <DEDUP_REMOVED lines=9> */
.L_x_204:
        /* <DEDUP_REMOVED lines=9> */
.L_x_205:
[----:B------:R-:W1:Y:S01]  /*7970*/  SYNCS.PHASECHK.TRANS64.TRYWAIT P0, [R6+URZ], R3 ;  /* 0x00000003060075a7 */ /* 0x000e62000800017f */
[----:B------:R-:W-:-:S05]  /*7980*/  VIADD R0, R0, 0x1 ;  /* 0x0000000100007836 */ /* 0x000fca0000000000 */
[----:B------:R-:W-:-:S04]  /*7990*/  ISETP.NE.AND P1, PT, R0, 0x9, PT ;  /* 0x000000090000780c */ /* 0x000fc80003f25270 */
[----:B------:R-:W-:Y:S02]  /*79a0*/  SEL R2, RZ, 0x1, P1 ;  /* 0x00000001ff027807 */ /* 0x000fe40000800000 */
[----:B------:R-:W-:Y:S02]  /*79b0*/  SEL R0, R0, RZ, P1 ;  /* 0x000000ff00007207 */ /* 0x000fe40000800000 */
[----:B------:R-:W-:Y:S01]  /*79c0*/  LOP3.LUT R2, R9, R2, RZ, 0x3c, !PT ;  /* 0x0000000209027212 */ /* 0x000fe200078e3cff */
[----:B-1----:R-:W-:Y:S06]  /*79d0*/  @!P0 BRA `(.L_x_188) ;  /* 0x00000004005c8947 */ /* 0x002fec0003800000 */
.L_x_206:
[----:B------:R-:W-:Y:S01]  /*79e0*/  IMAD R5, R0, 0x8, R5 ;  /* 0x0000000800057824 */ /* 0x000fe200078e0205 */
[----:B------:R-:W-:-:S07]  /*79f0*/  SHF.L.U32 R0, R2, 0x1f, RZ ;  /* 0x0000001f02007819 */ /* 0x000fce00000006ff */
.L_x_189:
[----:B--2---:R2:W3:Y:S02]  /*7a00*/  SYNCS.PHASECHK.TRANS64.TRYWAIT P0, [R5+URZ], R0 ;  /* 0x00000000050075a7 */ /* 0x0044e4000800017f */
[----:B---3--:R-:W-:Y:S05]  /*7a10*/  @!P0 NANOSLEEP.SYNCS 0x989680 ;  /* 0x009896800000895d */ /* 0x008fea0003900000 */
[----:B------:R-:W3:Y:S02]  /*7a20*/  @!P0 SYNCS.PHASECHK.TRANS64 P0, [R5+URZ], R0 ;  /* 0x00000000050085a7 */ /* 0x000ee4000800007f */
[----:B---3--:R-:W-:Y:S05]  /*7a30*/  @!P0 BRA `(.L_x_189) ;  /* 0xfffffffc00f08947 */ /* 0x008fea000383ffff */
.L_x_179:
[----:B------:R-:W-:Y:S05]  /*7a40*/  BSYNC B0 ;  /* 0x0000000000007941 */ /* 0x000fea0003800000 */
.L_x_178:
[----:B------:R-:W-:Y:S05]  /*7a50*/  EXIT ;  /* 0x000000000000794d */ /* 0x000fea0003800000 */
.L_x_16:
[----:B0-----:R-:W-:-:S04]  /*7a60*/  IMAD.U32 R3, RZ, RZ, UR43 ;  /* 0x0000002bff037e24 */ /* 0x001fc8000f8e00ff */
[----:B------:R0:W1:Y:S03]  /*7a70*/  SYNCS.PHASECHK.TRANS64.TRYWAIT P0, [R3+URZ+-0x8], R0 ;  /* 0xfffff800030075a7 */ /* 0x000066000800017f */
[----:B-1----:R-:W-:Y:S05]  /*7a80*/  @!P0 NANOSLEEP.SYNCS 0x989680 ;  /* 0x009896800000895d */ /* 0x002fea0003900000 */
[----:B------:R-:W1:Y:S02]  /*7a90*/  @!P0 SYNCS.PHASECHK.TRANS64 P0, [R3+URZ+-0x8], R0 ;  /* 0xfffff800030085a7 */ /* 0x000e64000800007f */
[----:B-1----:R-:W-:Y:S05]  /*7aa0*/  @!P0 BRA `(.L_x_16) ;  /* 0xfffffffc00ec8947 */ /* 0x002fea000383ffff */
[----:B------:R-:W-:Y:S05]  /*7ab0*/  BRA `(.L_x_190) ;  /* 0xffffff9800d87947 */ /* 0x000fea000383ffff */
.L_x_21:
[----:B-1----:R1:W2:Y:S02]  /*7ac0*/  SYNCS.PHASECHK.TRANS64.TRYWAIT P1, [R3+URZ], R0 ;  /* 0x00000000030075a7 */ /* 0x0022a4000802017f */
[----:B--2---:R-:W-:Y:S05]  /*7ad0*/  @!P1 NANOSLEEP.SYNCS 0x989680 ;  /* 0x009896800000995d */ /* 0x004fea0003900000 */
[----:B------:R-:W2:Y:S02]  /*7ae0*/  @!P1 SYNCS.PHASECHK.TRANS64 P1, [R3+URZ], R0 ;  /* 0x00000000030095a7 */ /* 0x000ea4000802007f */
[----:B--2---:R-:W-:Y:S05]  /*7af0*/  @!P1 BRA `(.L_x_21) ;  /* 0xfffffffc00f09947 */ /* 0x004fea000383ffff */
[----:B------:R-:W-:Y:S05]  /*7b00*/  BRA `(.L_x_20) ;  /* 0xffffff9c004c7947 */ /* 0x000fea000383ffff */
.L_x_26:
[----:B-1----:R-:W-:-:S04]  /*7b10*/  IMAD.U32 R4, RZ, RZ, UR4 ;  /* 0x00000004ff047e24 */ /* 0x002fc8000f8e00ff */
[----:B------:R1:W2:Y:S03]  /*7b20*/  SYNCS.PHASECHK.TRANS64.TRYWAIT P1, [R4+URZ], R3 ;  /* 0x00000003040075a7 */ /* 0x0002a6000802017f */
[----:B--2---:R-:W-:Y:S05]  /*7b30*/  @!P1 NANOSLEEP.SYNCS 0x989680 ;  /* 0x009896800000995d */ /* 0x004fea0003900000 */
[----:B------:R-:W2:Y:S02]  /*7b40*/  @!P1 SYNCS.PHASECHK.TRANS64 P1, [R4+URZ], R3 ;  /* 0x00000003040095a7 */ /* 0x000ea4000802007f */
[----:B--2---:R-:W-:Y:S05]  /*7b50*/  @!P1 BRA `(.L_x_26) ;  /* 0xfffffffc00ec9947 */ /* 0x004fea000383ffff */
[----:B------:R-:W-:Y:S05]  /*7b60*/  BRA `(.L_x_25) ;  /* 0xffffffa0001c7947 */ /* 0x000fea000383ffff */
.L_x_32:
[----:B0-----:R-:W-:-:S04]  /*7b70*/  IMAD.U32 R3, RZ, RZ, UR43 ;  /* 0x0000002bff037e24 */ /* 0x001fc8000f8e00ff */
[----:B------:R0:W1:Y:S03]  /*7b80*/  SYNCS.PHASECHK.TRANS64.TRYWAIT P0, [R3+URZ+0x8], R0 ;  /* 0x00000800030075a7 */ /* 0x000066000800017f */
[----:B-1----:R-:W-:Y:S05]  /*7b90*/  @!P0 NANOSLEEP.SYNCS 0x989680 ;  /* 0x009896800000895d */ /* 0x002fea0003900000 */
[----:B------:R-:W1:Y:S02]  /*7ba0*/  @!P0 SYNCS.PHASECHK.TRANS64 P0, [R3+URZ+0x8], R0 ;  /* 0x00000800030085a7 */ /* 0x000e64000800007f */
[----:B-1----:R-:W-:Y:S05]  /*7bb0*/  @!P0 BRA `(.L_x_32) ;  /* 0xfffffffc00ec8947 */ /* 0x002fea000383ffff */
[----:B------:R-:W-:Y:S05]  /*7bc0*/  BRA `(.L_x_191) ;  /* 0xffffffa400487947 */ /* 0x000fea000383ffff */
.L_x_165:
[----:B------:R-:W-:Y:S01]  /*7bd0*/  BSSY B1, `(.L_x_192) ;  /* 0x0000006000017945 */ /* 0x000fe20003800000 */
[----:B------:R-:W-:-:S07]  /*7be0*/  IMAD.MOV.U32 R15, RZ, RZ, -0x1 ;  /* 0xffffffffff0f7424 */ /* 0x000fce00078e00ff */
[----:B-----5:R-:W-:Y:S05]  /*7bf0*/  WARPSYNC.COLLECTIVE R15, `(.L_x_193) ;  /* 0x000000000f0c7348 */ /* 0x020fea0003c00000 */
[----:B------:R-:W-:Y:S02]  /*7c00*/  ELECT P6, UR62, PT ;  /* 0x00000000003e782f */ /* 0x000fe400038c0000 */
[----:B------:R-:W-:Y:S01]  /*7c10*/  MOV R14, UR62 ;  /* 0x0000003e000e7c02 */ /* 0x000fe20008000f00 */
[----:B-----5:R-:W-:Y:S10]  /*7c20*/  ENDCOLLECTIVE ;  /* 0x000000000000791b */ /* 0x020ff40003800000 */
.L_x_193:
[----:B------:R-:W-:Y:S05]  /*7c30*/  BSYNC B1 ;  /* 0x0000000000017941 */ /* 0x000fea0003800000 */
.L_x_192:
[----:B------:R-:W-:Y:S05]  /*7c40*/  BRA `(.L_x_194) ;  /* 0xffffffec00587947 */ /* 0x000fea000383ffff */
.L_x_168:
[----:B-1----:R1:W2:Y:S02]  /*7c50*/  SYNCS.PHASECHK.TRANS64.TRYWAIT P1, [R11+URZ+0x48], R6 ;  /* 0x000048060b0075a7 */ /* 0x0022a4000802017f */
[----:B--2---:R-:W-:Y:S05]  /*7c60*/  @!P1 NANOSLEEP.SYNCS 0x989680 ;  /* 0x009896800000995d */ /* 0x004fea0003900000 */
[----:B------:R-:W2:Y:S02]  /*7c70*/  @!P1 SYNCS.PHASECHK.TRANS64 P1, [R11+URZ+0x48], R6 ;  /* 0x000048060b0095a7 */ /* 0x000ea4000802007f */
[----:B--2---:R-:W-:Y:S05]  /*7c80*/  @!P1 BRA `(.L_x_168) ;  /* 0xfffffffc00f09947 */ /* 0x004fea000383ffff */
[----:B------:R-:W-:Y:S05]  /*7c90*/  BRA `(.L_x_195) ;  /* 0xffffffec008c7947 */ /* 0x000fea000383ffff */
.L_x_177:
[----:B------:R-:W-:Y:S01]  /*7ca0*/  BSSY B0, `(.L_x_196) ;  /* 0x0000006000007945 */ /* 0x000fe20003800000 */
[----:B------:R-:W-:-:S07]  /*7cb0*/  IMAD.MOV.U32 R15, RZ, RZ, -0x1 ;  /* 0xffffffffff0f7424 */ /* 0x000fce00078e00ff */
[----:B-----5:R-:W-:Y:S05]  /*7cc0*/  WARPSYNC.COLLECTIVE R15, `(.L_x_197) ;  /* 0x000000000f0c7348 */ /* 0x020fea0003c00000 */
[----:B------:R-:W-:Y:S02]  /*7cd0*/  ELECT P6, UR62, PT ;  /* 0x00000000003e782f */ /* 0x000fe400038c0000 */
[----:B------:R-:W-:Y:S01]  /*7ce0*/  MOV R14, UR62 ;  /* 0x0000003e000e7c02 */ /* 0x000fe20008000f00 */
[----:B-----5:R-:W-:Y:S10]  /*7cf0*/  ENDCOLLECTIVE ;  /* 0x000000000000791b */ /* 0x020ff40003800000 */
.L_x_197:
[----:B------:R-:W-:Y:S05]  /*7d00*/  BSYNC B0 ;  /* 0x0000000000007941 */ /* 0x000fea0003800000 */
.L_x_196:
[----:B------:R-:W-:Y:S05]  /*7d10*/  BRA `(.L_x_198) ;  /* 0xfffffff400e87947 */ /* 0x000fea000383ffff */
.L_x_181:
[----:B0-----:R0:W1:Y:S02]  /*7d20*/  SYNCS.PHASECHK.TRANS64.TRYWAIT P0, [R7+URZ], R2 ;  /* 0x00000002070075a7 */ /* 0x001064000800017f */
[----:B-1----:R-:W-:Y:S05]  /*7d30*/  @!P0 NANOSLEEP.SYNCS 0x989680 ;  /* 0x009896800000895d */ /* 0x002fea0003900000 */
[----:B------:R-:W1:Y:S02]  /*7d40*/  @!P0 SYNCS.PHASECHK.TRANS64 P0, [R7+URZ], R2 ;  /* 0x00000002070085a7 */ /* 0x000e64000800007f */
[----:B-1----:R-:W-:Y:S05]  /*7d50*/  @!P0 BRA `(.L_x_181) ;  /* 0xfffffffc00f08947 */ /* 0x002fea000383ffff */
[----:B------:R-:W-:Y:S05]  /*7d60*/  BRA `(.L_x_199) ;  /* 0xfffffff800287947 */ /* 0x000fea000383ffff */
.L_x_182:
[----:B0-----:R0:W1:Y:S02]  /*7d70*/  SYNCS.PHASECHK.TRANS64.TRYWAIT P0, [R6+URZ], R3 ;  /* 0x00000003060075a7 */ /* 0x001064000800017f */
[----:B-1----:R-:W-:Y:S05]  /*7d80*/  @!P0 NANOSLEEP.SYNCS 0x989680 ;  /* 0x009896800000895d */ /* 0x002fea0003900000 */
[----:B------:R-:W1:Y:S02]  /*7d90*/  @!P0 SYNCS.PHASECHK.TRANS64 P0, [R6+URZ], R3 ;  /* 0x00000003060085a7 */ /* 0x000e64000800007f */
[----:B-1----:R-:W-:Y:S05]  /*7da0*/  @!P0 BRA `(.L_x_182) ;  /* 0xfffffffc00f08947 */ /* 0x002fea000383ffff */
[----:B------:R-:W-:Y:S05]  /*7db0*/  BRA `(.L_x_200) ;  /* 0xfffffff800387947 */ /* 0x000fea000383ffff */
.L_x_183:
[----:B0-----:R0:W1:Y:S02]  /*7dc0*/  SYNCS.PHASECHK.TRANS64.TRYWAIT P0, [R7+URZ], R4 ;  /* 0x00000004070075a7 */ /* 0x001064000800017f */
[----:B-1----:R-:W-:Y:S05]  /*7dd0*/  @!P0 NANOSLEEP.SYNCS 0x989680 ;  /* 0x009896800000895d */ /* 0x002fea0003900000 */
[----:B------:R-:W1:Y:S02]  /*7de0*/  @!P0 SYNCS.PHASECHK.TRANS64 P0, [R7+URZ], R4 ;  /* 0x00000004070085a7 */ /* 0x000e64000800007f */
[----:B-1----:R-:W-:Y:S05]  /*7df0*/  @!P0 BRA `(.L_x_183) ;  /* 0xfffffffc00f08947 */ /* 0x002fea000383ffff */
[----:B------:R-:W-:Y:S05]  /*7e00*/  BRA `(.L_x_201) ;  /* 0xfffffff800487947 */ /* 0x000fea000383ffff */
.L_x_184:
[----:B0-----:R0:W1:Y:S02]  /*7e10*/  SYNCS.PHASECHK.TRANS64.TRYWAIT P0, [R6+URZ], R3 ;  /* 0x00000003060075a7 */ /* 0x001064000800017f */
[----:B-1----:R-:W-:Y:S05]  /*7e20*/  @!P0 NANOSLEEP.SYNCS 0x989680 ;  /* 0x009896800000895d */ /* 0x002fea0003900000 */
[----:B------:R-:W1:Y:S02]  /*7e30*/  @!P0 SYNCS.PHASECHK.TRANS64 P0, [R6+URZ], R3 ;  /* 0x00000003060085a7 */ /* 0x000e64000800007f */
[----:B-1----:R-:W-:Y:S05]  /*7e40*/  @!P0 BRA `(.L_x_184) ;  /* 0xfffffffc00f08947 */ /* 0x002fea000383ffff */
[----:B------:R-:W-:Y:S05]  /*7e50*/  BRA `(.L_x_202) ;  /* 0xfffffff800587947 */ /* 0x000fea000383ffff */
.L_x_185:
[----:B0-----:R0:W1:Y:S02]  /*7e60*/  SYNCS.PHASECHK.TRANS64.TRYWAIT P0, [R7+URZ], R4 ;  /* 0x00000004070075a7 */ /* 0x001064000800017f */
[----:B-1----:R-:W-:Y:S05]  /*7e70*/  @!P0 NANOSLEEP.SYNCS 0x989680 ;  /* 0x009896800000895d */ /* 0x002fea0003900000 */
[----:B------:R-:W1:Y:S02]  /*7e80*/  @!P0 SYNCS.PHASECHK.TRANS64 P0, [R7+URZ], R4 ;  /* 0x00000004070085a7 */ /* 0x000e64000800007f */
[----:B-1----:R-:W-:Y:S05]  /*7e90*/  @!P0 BRA `(.L_x_185) ;  /* 0xfffffffc00f08947 */ /* 0x002fea000383ffff */
[----:B------:R-:W-:Y:S05]  /*7ea0*/  BRA `(.L_x_203) ;  /* 0xfffffff800687947 */ /* 0x000fea000383ffff */
.L_x_186:
[----:B0-----:R0:W1:Y:S02]  /*7eb0*/  SYNCS.PHASECHK.TRANS64.TRYWAIT P0, [R6+URZ], R3 ;  /* 0x00000003060075a7 */ /* 0x001064000800017f */
[----:B-1----:R-:W-:Y:S05]  /*7ec0*/  @!P0 NANOSLEEP.SYNCS 0x989680 ;  /* 0x009896800000895d */ /* 0x002fea0003900000 */
[----:B------:R-:W1:Y:S02]  /*7ed0*/  @!P0 SYNCS.PHASECHK.TRANS64 P0, [R6+URZ], R3 ;  /* 0x00000003060085a7 */ /* 0x000e64000800007f */
[----:B-1----:R-:W-:Y:S05]  /*7ee0*/  @!P0 BRA `(.L_x_186) ;  /* 0xfffffffc00f08947 */ /* 0x002fea000383ffff */
[----:B------:R-:W-:Y:S05]  /*7ef0*/  BRA `(.L_x_204) ;  /* 0xfffffff800787947 */ /* 0x000fea000383ffff */
.L_x_187:
[----:B0-----:R0:W1:Y:S02]  /*7f00*/  SYNCS.PHASECHK.TRANS64.TRYWAIT P0, [R7+URZ], R4 ;  /* 0x00000004070075a7 */ /* 0x001064000800017f */
[----:B-1----:R-:W-:Y:S05]  /*7f10*/  @!P0 NANOSLEEP.SYNCS 0x989680 ;  /* 0x009896800000895d */ /* 0x002fea0003900000 */
[----:B------:R-:W1:Y:S02]  /*7f20*/  @!P0 SYNCS.PHASECHK.TRANS64 P0, [R7+URZ], R4 ;  /* 0x00000004070085a7 */ /* 0x000e64000800007f */
[----:B-1----:R-:W-:Y:S05]  /*7f30*/  @!P0 BRA `(.L_x_187) ;  /* 0xfffffffc00f08947 */ /* 0x002fea000383ffff */
[----:B------:R-:W-:Y:S05]  /*7f40*/  BRA `(.L_x_205) ;  /* 0xfffffff800887947 */ /* 0x000fea000383ffff */
.L_x_188:
[----:B-1----:R1:W2:Y:S02]  /*7f50*/  SYNCS.PHASECHK.TRANS64.TRYWAIT P0, [R6+URZ], R3 ;  /* 0x00000003060075a7 */ /* 0x0022a4000800017f */
[----:B--2---:R-:W-:Y:S05]  /*7f60*/  @!P0 NANOSLEEP.SYNCS 0x989680 ;  /* 0x009896800000895d */ /* 0x004fea0003900000 */
[----:B------:R-:W2:Y:S02]  /*7f70*/  @!P0 SYNCS.PHASECHK.TRANS64 P0, [R6+URZ], R3 ;  /* 0x00000003060085a7 */ /* 0x000ea4000800007f */
[----:B--2---:R-:W-:Y:S05]  /*7f80*/  @!P0 BRA `(.L_x_188) ;  /* 0xfffffffc00f08947 */ /* 0x004fea000383ffff */
[----:B------:R-:W-:Y:S05]  /*7f90*/  BRA `(.L_x_206) ;  /* 0xfffffff800907947 */ /* 0x000fea000383ffff */
.L_x_207:
[----:B------:R-:W-:-:S00]  /*7fa0*/  BRA `(.L_x_207) ;  /* 0xfffffffc00fc7947 */ /* 0x000fc0000383ffff */
[----:B------:R-:W-:-:S00]  /*7fb0*/  NOP ;  /* 0x0000000000007918 */ /* 0x000fc00000000000 */
        /* <DEDUP_REMOVED lines=12> */
.L_x_208:


//--------------------- .nv.global.init           --------------------------
	.section	.nv.global.init,"aw",@progbits
.nv.global.init:
	.type		$str$22,@object
	.size		$str$22,($str$23 - $str$22)
$str$22:
        /*0000*/ 	.byte	0x6b, 0x5f, 0x74, 0x69, 0x6c, 0x65, 0x5f, 0x63, 0x6f, 0x75, 0x6e, 0x74, 0x20, 0x3e, 0x3d, 0x20
        /*0010*/ 	.byte	0x31, 0x00
	.type		$str$23,@object
	.size		$str$23,(__unnamed_1 - $str$23)
$str$23:
        /*0012*/ 	.byte	0x2f, 0x74, 0x6d, 0x70, 0x2f, 0x63, 0x75, 0x74, 0x6c, 0x61, 0x73, 0x73, 0x5f, 0x73, 0x77, 0x65
        /*0022*/ 	.byte	0x65, 0x70, 0x5f, 0x73, 0x72, 0x63, 0x2f, 0x69, 0x6e, 0x63, 0x6c, 0x75, 0x64, 0x65, 0x2f, 0x63
        /*0032*/ 	.byte	0x75, 0x74, 0x6c, 0x61, 0x73, 0x73, 0x2f, 0x67, 0x65, 0x6d, 0x6d, 0x2f, 0x63, 0x6f, 0x6c, 0x6c
        /*0042*/ 	.byte	0x65, 0x63, 0x74, 0x69, 0x76, 0x65, 0x2f, 0x73, 0x6d, 0x39, 0x30, 0x5f, 0x6d, 0x6d, 0x61, 0x5f
        /*0052*/ 	.byte	0x74, 0x6d, 0x61, 0x5f, 0x67, 0x6d, 0x6d, 0x61, 0x5f, 0x73, 0x73, 0x5f, 0x77, 0x61, 0x72, 0x70
        /*0062*/ 	.byte	0x73, 0x70, 0x65, 0x63, 0x69, 0x61, 0x6c, 0x69, 0x7a, 0x65, 0x64, 0x2e, 0x68, 0x70, 0x70, 0x00
	.type		__unnamed_1,@object
	.size		__unnamed_1,(.L_0 - __unnamed_1)
__unnamed_1:
        /*0072*/ 	.byte	0x76, 0x6f, 0x69, 0x64, 0x20, 0x63, 0x75, 0x74, 0x6c, 0x61, 0x73, 0x73, 0x3a, 0x3a, 0x67, 0x65
        /* <DEDUP_REMOVED lines=176> */
        /*0b82*/ 	.byte	0x3a, 0x69, 0x64, 0x65, 0x6e, 0x74, 0x69, 0x74, 0x79, 0x5d, 0x00
.L_0:


//--------------------- .nv.shared._ZN7cutlass13device_kernelINS_4gemm6kernel13GemmUniversalIN4cute5tupleIJiiiiEEENS1_10collective13CollectiveMmaINS1_34MainloopSm90TmaGmmaWarpSpecializedILi9ENS5_IJNS4_1CILi1EEESB_SB_EEENS1_32KernelTmaWarpSpecializedPingpongEEENS5_IJNSA_ILi64EEENSA_ILi128EEENSA_ILi32EEEEEENS_10tfloat32_tENS5_IJlSB_lEEESJ_SK_NS4_8TiledMMAINS4_8MMA_AtomIJNS4_4SM904GMMA30MMA_64x128x8_F32TF32TF32_SS_TNILNSO_7ScaleInE1ELSQ_1EEEEEENS4_6LayoutISC_NS5_IJNSA_ILi0EEESU_SU_EEEEENS5_IJNS4_10UnderscoreESX_SX_EEEEENS4_13SM90_TMA_LOADENS4_14ComposedLayoutINS4_7SwizzleILi3ELi4ELi3EEENS4_18smem_ptr_flag_bitsILi32EEENST_INS5_IJNSA_ILi8EEESH_EEENS5_IJSH_SB_EEEEEEEvNS4_8identityES10_S1A_vS1B_EENS_8epilogue10collective6detail29Sm90TmaWarpSpecializedAdapterINS1E_15DefaultEpilogueISJ_SK_SK_NS1D_6thread17LinearCombinationISJ_Li1EffLNS1I_9ScaleType4KindE0ELNS_15FloatRoundStyleE2ESJ_EENS1_15EpilogueDefaultEEEEEvvEEEEvNT_6ParamsE --------------------------
	.section	.nv.shared._ZN7cutlass13device_kernelINS_4gemm6kernel13GemmUniversalIN4cute5tupleIJiiiiEEENS1_10collective13CollectiveMmaINS1_34MainloopSm90TmaGmmaWarpSpecializedILi9ENS5_IJNS4_1CILi1EEESB_SB_EEENS1_32KernelTmaWarpSpecializedPingpongEEENS5_IJNSA_ILi64EEENSA_ILi128EEENSA_ILi32EEEEEENS_10tfloat32_tENS5_IJlSB_lEEESJ_SK_NS4_8TiledMMAINS4_8MMA_AtomIJNS4_4SM904GMMA30MMA_64x128x8_F32TF32TF32_SS_TNILNSO_7ScaleInE1ELSQ_1EEEEEENS4_6LayoutISC_NS5_IJNSA_ILi0EEESU_SU_EEEEENS5_IJNS4_10UnderscoreESX_SX_EEEEENS4_13SM90_TMA_LOADENS4_14ComposedLayoutINS4_7SwizzleILi3ELi4ELi3EEENS4_18smem_ptr_flag_bitsILi32EEENST_INS5_IJNSA_ILi8EEESH_EEENS5_IJSH_SB_EEEEEEEvNS4_8identityES10_S1A_vS1B_EENS_8epilogue10collective6detail29Sm90TmaWarpSpecializedAdapterINS1E_15DefaultEpilogueISJ_SK_SK_NS1D_6thread17LinearCombinationISJ_Li1EffLNS1I_9ScaleType4KindE0ELNS_15FloatRoundStyleE2ESJ_EENS1_15EpilogueDefaultEEEEEvvEEEEvNT_6ParamsE,"aw",@nobits
	.sectionflags	@""
	.align	16
	.zero		1024


//--------------------- .nv.shared.reserved.0     --------------------------
	.section	.nv.shared.reserved.0,"aw",@nobits
	.weak		__nv_reservedSMEM_offset_0_alias
	.size		__nv_reservedSMEM_offset_0_alias, 0, 0
	.other		__nv_reservedSMEM_offset_0_alias,@"STO_CUDA_RESERVED_SHARED STV_DEFAULT"
__nv_reservedSMEM_offset_0_alias:
	.zero		0


//--------------------- .nv.global                --------------------------
	.section	.nv.global,"aw",@nobits
.nv.global:
	.type		_ZN40_INTERNAL_82ecdd07_4_k_cu_dab965ed_275804cute1_E,@object
	.size		_ZN40_INTERNAL_82ecdd07_4_k_cu_dab965ed_275804cute1_E,(_ZN40_INTERNAL_82ecdd07_4_k_cu_dab965ed_275804cuda3std3__45__cpo6cbeginE - _ZN40_INTERNAL_82ecdd07_4_k_cu_dab965ed_275804cute1_E)
_ZN40_INTERNAL_82ecdd07_4_k_cu_dab965ed_275804cute1_E:
	.zero		1
	.type		_ZN40_INTERNAL_82ecdd07_4_k_cu_dab965ed_275804cuda3std3__45__cpo6cbeginE,@object
	.size		_ZN40_INTERNAL_82ecdd07_4_k_cu_dab965ed_275804cuda3std3__45__cpo6cbeginE,(_ZN40_INTERNAL_82ecdd07_4_k_cu_dab965ed_275804cuda3std3__48in_placeE - _ZN40_INTERNAL_82ecdd07_4_k_cu_dab965ed_275804cuda3std3__45__cpo6cbeginE)
_ZN40_INTERNAL_82ecdd07_4_k_cu_dab965ed_275804cuda3std3__45__cpo6cbeginE:
	.zero		1
	.type		_ZN40_INTERNAL_82ecdd07_4_k_cu_dab965ed_275804cuda3std3__48in_placeE,@object
	.size		_ZN40_INTERNAL_82ecdd07_4_k_cu_dab965ed_275804cuda3std3__48in_placeE,(_ZN40_INTERNAL_82ecdd07_4_k_cu_dab965ed_275804cuda3std6ranges3__45__cpo9iter_moveE - _ZN40_INTERNAL_82ecdd07_4_k_cu_dab965ed_275804cuda3std3__48in_placeE)
_ZN40_INTERNAL_82ecdd07_4_k_cu_dab965ed_275804cuda3std3__48in_placeE:
	.zero		1
	.type		_ZN40_INTERNAL_82ecdd07_4_k_cu_dab965ed_275804cuda3std6ranges3__45__cpo9iter_moveE,@object
	.size		_ZN40_INTERNAL_82ecdd07_4_k_cu_dab965ed_275804cuda3std6ranges3__45__cpo9iter_moveE,(_ZN40_INTERNAL_82ecdd07_4_k_cu_dab965ed_275804cuda3std3__45__cpo5beginE - _ZN40_INTERNAL_82ecdd07_4_k_cu_dab965ed_275804cuda3std6ranges3__45__cpo9iter_moveE)
_ZN40_INTERNAL_82ecdd07_4_k_cu_dab965ed_275804cuda3std6ranges3__45__cpo9iter_moveE:
	.zero		1
	.type		_ZN40_INTERNAL_82ecdd07_4_k_cu_dab965ed_275804cuda3std3__45__cpo5beginE,@object
	.size		_ZN40_INTERNAL_82ecdd07_4_k_cu_dab965ed_275804cuda3std3__45__cpo5beginE,(_ZN40_INTERNAL_82ecdd07_4_k_cu_dab965ed_275804cuda3std3__442_GLOBAL__N__82ecdd07_4_k_cu_dab965ed_275806ignoreE - _ZN40_INTERNAL_82ecdd07_4_k_cu_dab965ed_275804cuda3std3__45__cpo5beginE)
_ZN40_INTERNAL_82ecdd07_4_k_cu_dab965ed_275804cuda3std3__45__cpo5beginE:
	.zero		1
	.type		_ZN40_INTERNAL_82ecdd07_4_k_cu_dab965ed_275804cuda3std3__442_GLOBAL__N__82ecdd07_4_k_cu_dab965ed_275806ignoreE,@object
	.size		_ZN40_INTERNAL_82ecdd07_4_k_cu_dab965ed_275804cuda3std3__442_GLOBAL__N__82ecdd07_4_k_cu_dab965ed_275806ignoreE,(_ZN40_INTERNAL_82ecdd07_4_k_cu_dab965ed_275804cute7productE - _ZN40_INTERNAL_82ecdd07_4_k_cu_dab965ed_275804cuda3std3__442_GLOBAL__N__82ecdd07_4_k_cu_dab965ed_275806ignoreE)
_ZN40_INTERNAL_82ecdd07_4_k_cu_dab965ed_275804cuda3std3__442_GLOBAL__N__82ecdd07_4_k_cu_dab965ed_275806ignoreE:
	.zero		1
	.type		_ZN40_INTERNAL_82ecdd07_4_k_cu_dab965ed_275804cute7productE,@object
	.size		_ZN40_INTERNAL_82ecdd07_4_k_cu_dab965ed_275804cute7productE,(_ZN40_INTERNAL_82ecdd07_4_k_cu_dab965ed_275804cuda3std3__45__cpo3endE - _ZN40_INTERNAL_82ecdd07_4_k_cu_dab965ed_275804cute7productE)
_ZN40_INTERNAL_82ecdd07_4_k_cu_dab965ed_275804cute7productE:
	.zero		1
	.type		_ZN40_INTERNAL_82ecdd07_4_k_cu_dab965ed_275804cuda3std3__45__cpo3endE,@object
	.size		_ZN40_INTERNAL_82ecdd07_4_k_cu_dab965ed_275804cuda3std3__45__cpo3endE,(_ZN40_INTERNAL_82ecdd07_4_k_cu_dab965ed_275804cuda3std3__419piecewise_constructE - _ZN40_INTERNAL_82ecdd07_4_k_cu_dab965ed_275804cuda3std3__45__cpo3endE)
_ZN40_INTERNAL_82ecdd07_4_k_cu_dab965ed_275804cuda3std3__45__cpo3endE:
	.zero		1
	.type		_ZN40_INTERNAL_82ecdd07_4_k_cu_dab965ed_275804cuda3std3__419piecewise_constructE,@object
	.size		_ZN40_INTERNAL_82ecdd07_4_k_cu_dab965ed_275804cuda3std3__419piecewise_constructE,(_ZN40_INTERNAL_82ecdd07_4_k_cu_dab965ed_275804cuda3std3__45__cpo4cendE - _ZN40_INTERNAL_82ecdd07_4_k_cu_dab965ed_275804cuda3std3__419piecewise_constructE)
_ZN40_INTERNAL_82ecdd07_4_k_cu_dab965ed_275804cuda3std3__419piecewise_constructE:
	.zero		1
	.type		_ZN40_INTERNAL_82ecdd07_4_k_cu_dab965ed_275804cuda3std3__45__cpo4cendE,@object
	.size		_ZN40_INTERNAL_82ecdd07_4_k_cu_dab965ed_275804cuda3std3__45__cpo4cendE,(_ZN40_INTERNAL_82ecdd07_4_k_cu_dab965ed_275804cuda3std6ranges3__45__cpo4swapE - _ZN40_INTERNAL_82ecdd07_4_k_cu_dab965ed_275804cuda3std3__45__cpo4cendE)
_ZN40_INTERNAL_82ecdd07_4_k_cu_dab965ed_275804cuda3std3__45__cpo4cendE:
	.zero		1
	.type		_ZN40_INTERNAL_82ecdd07_4_k_cu_dab965ed_275804cuda3std6ranges3__45__cpo4swapE,@object
	.size		_ZN40_INTERNAL_82ecdd07_4_k_cu_dab965ed_275804cuda3std6ranges3__45__cpo4swapE,(.L_8 - _ZN40_INTERNAL_82ecdd07_4_k_cu_dab965ed_275804cuda3std6ranges3__45__cpo4swapE)
_ZN40_INTERNAL_82ecdd07_4_k_cu_dab965ed_275804cuda3std6ranges3__45__cpo4swapE:
	.zero		1
.L_8:


//--------------------- .nv.constant0._ZN7cutlass13device_kernelINS_4gemm6kernel13GemmUniversalIN4cute5tupleIJiiiiEEENS1_10collective13CollectiveMmaINS1_34MainloopSm90TmaGmmaWarpSpecializedILi9ENS5_IJNS4_1CILi1EEESB_SB_EEENS1_32KernelTmaWarpSpecializedPingpongEEENS5_IJNSA_ILi64EEENSA_ILi128EEENSA_ILi32EEEEEENS_10tfloat32_tENS5_IJlSB_lEEESJ_SK_NS4_8TiledMMAINS4_8MMA_AtomIJNS4_4SM904GMMA30MMA_64x128x8_F32TF32TF32_SS_TNILNSO_7ScaleInE1ELSQ_1EEEEEENS4_6LayoutISC_NS5_IJNSA_ILi0EEESU_SU_EEEEENS5_IJNS4_10UnderscoreESX_SX_EEEEENS4_13SM90_TMA_LOADENS4_14ComposedLayoutINS4_7SwizzleILi3ELi4ELi3EEENS4_18smem_ptr_flag_bitsILi32EEENST_INS5_IJNSA_ILi8EEESH_EEENS5_IJSH_SB_EEEEEEEvNS4_8identityES10_S1A_vS1B_EENS_8epilogue10collective6detail29Sm90TmaWarpSpecializedAdapterINS1E_15DefaultEpilogueISJ_SK_SK_NS1D_6thread17LinearCombinationISJ_Li1EffLNS1I_9ScaleType4KindE0ELNS_15FloatRoundStyleE2ESJ_EENS1_15EpilogueDefaultEEEEEvvEEEEvNT_6ParamsE --------------------------
	.section	.nv.constant0._ZN7cutlass13device_kernelINS_4gemm6kernel13GemmUniversalIN4cute5tupleIJiiiiEEENS1_10collective13CollectiveMmaINS1_34MainloopSm90TmaGmmaWarpSpecializedILi9ENS5_IJNS4_1CILi1EEESB_SB_EEENS1_32KernelTmaWarpSpecializedPingpongEEENS5_IJNSA_ILi64EEENSA_ILi128EEENSA_ILi32EEEEEENS_10tfloat32_tENS5_IJlSB_lEEESJ_SK_NS4_8TiledMMAINS4_8MMA_AtomIJNS4_4SM904GMMA30MMA_64x128x8_F32TF32TF32_SS_TNILNSO_7ScaleInE1ELSQ_1EEEEEENS4_6LayoutISC_NS5_IJNSA_ILi0EEESU_SU_EEEEENS5_IJNS4_10UnderscoreESX_SX_EEEEENS4_13SM90_TMA_LOADENS4_14ComposedLayoutINS4_7SwizzleILi3ELi4ELi3EEENS4_18smem_ptr_flag_bitsILi32EEENST_INS5_IJNSA_ILi8EEESH_EEENS5_IJSH_SB_EEEEEEEvNS4_8identityES10_S1A_vS1B_EENS_8epilogue10collective6detail29Sm90TmaWarpSpecializedAdapterINS1E_15DefaultEpilogueISJ_SK_SK_NS1D_6thread17LinearCombinationISJ_Li1EffLNS1I_9ScaleType4KindE0ELNS_15FloatRoundStyleE2ESJ_EENS1_15EpilogueDefaultEEEEEvvEEEEvNT_6ParamsE,"a",@progbits
	.sectionflags	@""
	.align	4
.nv.constant0._ZN7cutlass13device_kernelINS_4gemm6kernel13GemmUniversalIN4cute5tupleIJiiiiEEENS1_10collective13CollectiveMmaINS1_34MainloopSm90TmaGmmaWarpSpecializedILi9ENS5_IJNS4_1CILi1EEESB_SB_EEENS1_32KernelTmaWarpSpecializedPingpongEEENS5_IJNSA_ILi64EEENSA_ILi128EEENSA_ILi32EEEEEENS_10tfloat32_tENS5_IJlSB_lEEESJ_SK_NS4_8TiledMMAINS4_8MMA_AtomIJNS4_4SM904GMMA30MMA_64x128x8_F32TF32TF32_SS_TNILNSO_7ScaleInE1ELSQ_1EEEEEENS4_6LayoutISC_NS5_IJNSA_ILi0EEESU_SU_EEEEENS5_IJNS4_10UnderscoreESX_SX_EEEEENS4_13SM90_TMA_LOADENS4_14ComposedLayoutINS4_7SwizzleILi3ELi4ELi3EEENS4_18smem_ptr_flag_bitsILi32EEENST_INS5_IJNSA_ILi8EEESH_EEENS5_IJSH_SB_EEEEEEEvNS4_8identityES10_S1A_vS1B_EENS_8epilogue10collective6detail29Sm90TmaWarpSpecializedAdapterINS1E_15DefaultEpilogueISJ_SK_SK_NS1D_6thread17LinearCombinationISJ_Li1EffLNS1I_9ScaleType4KindE0ELNS_15FloatRoundStyleE2ESJ_EENS1_15EpilogueDefaultEEEEEvvEEEEvNT_6ParamsE:
	.zero		1664


//--------------------- SYMBOLS --------------------------

	.type		.nv.reservedSmem.offset0,@object
	.size		.nv.reservedSmem.offset0,0x4
	.type		__assertfail,@function
